//
// Generated by NVIDIA NVVM Compiler
//
// Compiler Build ID: CL-36424714
// Cuda compilation tools, release 13.0, V13.0.88
// Based on NVVM 20.0.0
//

.version 9.0
.target sm_100
.address_size 64

	// .globl	_ZN13matmul_tensor13matmul_tensorEiiiPKfS1_Pf
.extern .shared .align 16 .b8 _ZN13matmul_tensor5shmemE[];

.visible .entry _ZN13matmul_tensor13matmul_tensorEiiiPKfS1_Pf(
	.param .u32 _ZN13matmul_tensor13matmul_tensorEiiiPKfS1_Pf_param_0,
	.param .u32 _ZN13matmul_tensor13matmul_tensorEiiiPKfS1_Pf_param_1,
	.param .u32 _ZN13matmul_tensor13matmul_tensorEiiiPKfS1_Pf_param_2,
	.param .u64 .ptr .align 1 _ZN13matmul_tensor13matmul_tensorEiiiPKfS1_Pf_param_3,
	.param .u64 .ptr .align 1 _ZN13matmul_tensor13matmul_tensorEiiiPKfS1_Pf_param_4,
	.param .u64 .ptr .align 1 _ZN13matmul_tensor13matmul_tensorEiiiPKfS1_Pf_param_5
)
{
	.reg .pred 	%p<17>;
	.reg .b32 	%r<674>;
	.reg .b32 	%f<5>;
	.reg .b64 	%rd<25>;

	ld.param.u32 	%r105, [_ZN13matmul_tensor13matmul_tensorEiiiPKfS1_Pf_param_0];
	ld.param.u32 	%r106, [_ZN13matmul_tensor13matmul_tensorEiiiPKfS1_Pf_param_1];
	ld.param.u32 	%r108, [_ZN13matmul_tensor13matmul_tensorEiiiPKfS1_Pf_param_2];
	ld.param.u64 	%rd1, [_ZN13matmul_tensor13matmul_tensorEiiiPKfS1_Pf_param_3];
	ld.param.u64 	%rd2, [_ZN13matmul_tensor13matmul_tensorEiiiPKfS1_Pf_param_4];
	mov.u32 	%r1, %ntid.x;
	shl.b32 	%r2, %r1, 2;
	mov.u32 	%r3, %ntid.y;
	mov.u32 	%r109, %ctaid.z;
	mul.lo.s32 	%r110, %r105, %r109;
	mul.lo.s32 	%r4, %r110, %r106;
	mov.u32 	%r672, _ZN13matmul_tensor5shmemE;
	mad.lo.s32 	%r670, %r3, 576, %r672;
	mov.u32 	%r112, %tid.y;
	mov.u32 	%r113, %tid.x;
	mad.lo.s32 	%r6, %r112, %r1, %r113;
	shr.u32 	%r114, %r6, 3;
	and.b32  	%r7, %r114, 524272;
	and.b32  	%r8, %r6, 96;
	shl.b32 	%r9, %r6, 2;
	mov.u32 	%r115, %ctaid.y;
	mul.lo.s32 	%r116, %r3, %r115;
	shl.b32 	%r10, %r116, 2;
	add.s32 	%r11, %r114, %r10;
	mul.lo.s32 	%r12, %r109, 1536;
	and.b32  	%r13, %r9, 28;
	or.b32  	%r645, %r13, %r12;
	div.u32 	%r118, %r6, %r1;
	add.s32 	%r647, %r118, %r12;
	mov.u32 	%r16, %ctaid.x;
	mul.lo.s32 	%r17, %r2, %r16;
	rem.u32 	%r119, %r9, %r2;
	add.s32 	%r18, %r119, %r17;
	mad.lo.s32 	%r19, %r114, 36, %r13;
	add.s32 	%r20, %r2, 8;
	mad.lo.s32 	%r21, %r118, %r20, %r119;
	shl.b32 	%r120, %r21, 2;
	add.s32 	%r22, %r670, %r120;
	setp.ge.s32 	%p1, %r11, %r105;
	setp.ge.s32 	%p2, %r645, %r108;
	or.pred  	%p3, %p1, %p2;
	@%p3 bra 	$L__BB0_2;
	mad.lo.s32 	%r125, %r11, %r108, %r645;
	mul.wide.u32 	%rd5, %r125, 4;
	add.s64 	%rd4, %rd1, %rd5;
	shl.b32 	%r126, %r19, 2;
	mov.u32 	%r127, _ZN13matmul_tensor5shmemE;
	add.s32 	%r124, %r127, %r126;
	// begin inline asm
	cp.async.cg.shared.global [%r124], [%rd4], 16;
	// end inline asm
	bra.uni 	$L__BB0_3;
$L__BB0_2:
	shl.b32 	%r121, %r19, 2;
	add.s32 	%r123, %r672, %r121;
	mov.f32 	%f1, 0f00000000;
	st.shared.v4.f32 	[%r123], {%f1, %f1, %f1, %f1};
$L__BB0_3:
	setp.ge.s32 	%p4, %r647, %r108;
	setp.ge.s32 	%p5, %r18, %r106;
	or.pred  	%p6, %p4, %p5;
	@%p6 bra 	$L__BB0_5;
	mad.lo.s32 	%r129, %r647, %r106, %r18;
	mul.wide.s32 	%rd7, %r129, 4;
	add.s64 	%rd6, %rd2, %rd7;
	// begin inline asm
	cp.async.cg.shared.global [%r22], [%rd6], 16;
	// end inline asm
	bra.uni 	$L__BB0_6;
$L__BB0_5:
	mov.f32 	%f2, 0f00000000;
	st.shared.v4.f32 	[%r22], {%f2, %f2, %f2, %f2};
$L__BB0_6:
	shl.b32 	%r134, %r1, 9;
	add.s32 	%r135, %r670, %r134;
	add.s32 	%r668, %r135, 1024;
	mad.lo.s32 	%r666, %r3, 576, %r668;
	// begin inline asm
	cp.async.wait_all;

	// end inline asm
	bar.sync 	0;
	and.b32  	%r25, %r6, 3;
	shr.u32 	%r136, %r6, 2;
	and.b32  	%r26, %r136, 7;
	mul.lo.s32 	%r137, %r26, 36;
	or.b32  	%r27, %r137, %r25;
	mad.lo.s32 	%r28, %r25, %r20, %r26;
	shl.b32 	%r29, %r1, 4;
	shl.b32 	%r30, %r1, 5;
	add.s32 	%r138, %r647, 32;
	shl.b32 	%r139, %r16, 2;
	div.u32 	%r140, %r9, %r2;
	shl.b32 	%r141, %r140, 2;
	sub.s32 	%r142, %r139, %r141;
	mul.lo.s32 	%r143, %r1, %r142;
	mad.lo.s32 	%r144, %r106, %r138, %r143;
	add.s32 	%r648, %r144, %r9;
	shl.b32 	%r32, %r106, 5;
	mad.lo.s32 	%r145, %r11, %r108, %r12;
	add.s32 	%r646, %r145, %r13;
	mov.b32 	%r650, 0;
	mov.b32 	%r649, 32;
	mov.u32 	%r651, %r650;
	mov.u32 	%r652, %r650;
	mov.u32 	%r653, %r650;
	mov.u32 	%r654, %r650;
	mov.u32 	%r655, %r650;
	mov.u32 	%r656, %r650;
	mov.u32 	%r657, %r650;
	mov.u32 	%r658, %r650;
	mov.u32 	%r659, %r650;
	mov.u32 	%r660, %r650;
	mov.u32 	%r661, %r650;
	mov.u32 	%r662, %r650;
	mov.u32 	%r663, %r650;
	mov.u32 	%r664, %r650;
	mov.u32 	%r665, %r650;
	mov.u32 	%r667, %r666;
	mov.u32 	%r669, %r668;
	mov.u32 	%r671, %r670;
	mov.u32 	%r673, %r672;
$L__BB0_7:
	mov.u32 	%r58, %r669;
	mov.u32 	%r57, %r668;
	mov.u32 	%r56, %r667;
	mov.u32 	%r55, %r666;
	setp.ge.s32 	%p7, %r11, %r105;
	add.s32 	%r645, %r645, 32;
	add.s32 	%r647, %r647, 32;
	shl.b32 	%r146, %r19, 2;
	add.s32 	%r65, %r58, %r146;
	add.s32 	%r66, %r56, %r120;
	setp.ge.s32 	%p8, %r645, %r108;
	or.pred  	%p9, %p7, %p8;
	@%p9 bra 	$L__BB0_9;
	add.s32 	%r149, %r646, 32;
	mul.wide.u32 	%rd9, %r149, 4;
	add.s64 	%rd8, %rd1, %rd9;
	add.s32 	%r148, %r57, %r146;
	// begin inline asm
	cp.async.cg.shared.global [%r148], [%rd8], 16;
	// end inline asm
	bra.uni 	$L__BB0_10;
$L__BB0_9:
	mov.f32 	%f3, 0f00000000;
	st.shared.v4.f32 	[%r65], {%f3, %f3, %f3, %f3};
$L__BB0_10:
	setp.ge.s32 	%p10, %r18, %r106;
	setp.ge.s32 	%p11, %r647, %r108;
	or.pred  	%p12, %p11, %p10;
	@%p12 bra 	$L__BB0_12;
	mul.wide.s32 	%rd11, %r648, 4;
	add.s64 	%rd10, %rd2, %rd11;
	add.s32 	%r151, %r55, %r120;
	// begin inline asm
	cp.async.cg.shared.global [%r151], [%rd10], 16;
	// end inline asm
	bra.uni 	$L__BB0_13;
$L__BB0_12:
	mov.f32 	%f4, 0f00000000;
	st.shared.v4.f32 	[%r66], {%f4, %f4, %f4, %f4};
$L__BB0_13:
	mul.lo.s32 	%r67, %r7, 144;
	add.s32 	%r377, %r673, %r67;
	shl.b32 	%r378, %r8, 2;
	add.s32 	%r379, %r671, %r378;
	shl.b32 	%r380, %r27, 2;
	add.s32 	%r381, %r377, %r380;
	ld.shared.u32 	%r160, [%r381+1168];
	ld.shared.u32 	%r159, [%r381+16];
	ld.shared.u32 	%r158, [%r381+1152];
	ld.shared.u32 	%r157, [%r381];
	shl.b32 	%r382, %r28, 2;
	add.s32 	%r383, %r379, %r382;
	ld.shared.u32 	%r161, [%r383];
	shl.b32 	%r384, %r29, 2;
	add.s32 	%r385, %r383, %r384;
	ld.shared.u32 	%r162, [%r385+128];
	// begin inline asm
	mma.sync.aligned.m16n8k8.row.col.f32.tf32.tf32.f32             {%r653, %r657, %r661, %r665},     /* 'D' matrix */             {%r157, %r158, %r159, %r160},     /* 'A' matrix */             {%r161, %r162},             /* 'B' matrix */             {%r653, %r657, %r661, %r665}      /* 'C' matrix - Same as D  */;
	// end inline asm
	ld.shared.u32 	%r175, [%r383+32];
	ld.shared.u32 	%r176, [%r385+160];
	// begin inline asm
	mma.sync.aligned.m16n8k8.row.col.f32.tf32.tf32.f32             {%r652, %r656, %r660, %r664},     /* 'D' matrix */             {%r157, %r158, %r159, %r160},     /* 'A' matrix */             {%r175, %r176},             /* 'B' matrix */             {%r652, %r656, %r660, %r664}      /* 'C' matrix - Same as D  */;
	// end inline asm
	ld.shared.u32 	%r189, [%r383+64];
	ld.shared.u32 	%r190, [%r385+192];
	// begin inline asm
	mma.sync.aligned.m16n8k8.row.col.f32.tf32.tf32.f32             {%r651, %r655, %r659, %r663},     /* 'D' matrix */             {%r157, %r158, %r159, %r160},     /* 'A' matrix */             {%r189, %r190},             /* 'B' matrix */             {%r651, %r655, %r659, %r663}      /* 'C' matrix - Same as D  */;
	// end inline asm
	ld.shared.u32 	%r203, [%r383+96];
	ld.shared.u32 	%r204, [%r385+224];
	// begin inline asm
	mma.sync.aligned.m16n8k8.row.col.f32.tf32.tf32.f32             {%r650, %r654, %r658, %r662},     /* 'D' matrix */             {%r157, %r158, %r159, %r160},     /* 'A' matrix */             {%r203, %r204},             /* 'B' matrix */             {%r650, %r654, %r658, %r662}      /* 'C' matrix - Same as D  */;
	// end inline asm
	shl.b32 	%r386, %r30, 2;
	ld.shared.u32 	%r216, [%r381+1200];
	ld.shared.u32 	%r215, [%r381+48];
	ld.shared.u32 	%r214, [%r381+1184];
	ld.shared.u32 	%r213, [%r381+32];
	add.s32 	%r387, %r383, %r386;
	add.s32 	%r388, %r387, 256;
	ld.shared.u32 	%r217, [%r387+256];
	add.s32 	%r389, %r388, %r384;
	ld.shared.u32 	%r218, [%r389+128];
	// begin inline asm
	mma.sync.aligned.m16n8k8.row.col.f32.tf32.tf32.f32             {%r653, %r657, %r661, %r665},     /* 'D' matrix */             {%r213, %r214, %r215, %r216},     /* 'A' matrix */             {%r217, %r218},             /* 'B' matrix */             {%r653, %r657, %r661, %r665}      /* 'C' matrix - Same as D  */;
	// end inline asm
	ld.shared.u32 	%r231, [%r387+288];
	ld.shared.u32 	%r232, [%r389+160];
	// begin inline asm
	mma.sync.aligned.m16n8k8.row.col.f32.tf32.tf32.f32             {%r652, %r656, %r660, %r664},     /* 'D' matrix */             {%r213, %r214, %r215, %r216},     /* 'A' matrix */             {%r231, %r232},             /* 'B' matrix */             {%r652, %r656, %r660, %r664}      /* 'C' matrix - Same as D  */;
	// end inline asm
	ld.shared.u32 	%r245, [%r387+320];
	ld.shared.u32 	%r246, [%r389+192];
	// begin inline asm
	mma.sync.aligned.m16n8k8.row.col.f32.tf32.tf32.f32             {%r651, %r655, %r659, %r663},     /* 'D' matrix */             {%r213, %r214, %r215, %r216},     /* 'A' matrix */             {%r245, %r246},             /* 'B' matrix */             {%r651, %r655, %r659, %r663}      /* 'C' matrix - Same as D  */;
	// end inline asm
	ld.shared.u32 	%r259, [%r387+352];
	ld.shared.u32 	%r260, [%r389+224];
	// begin inline asm
	mma.sync.aligned.m16n8k8.row.col.f32.tf32.tf32.f32             {%r650, %r654, %r658, %r662},     /* 'D' matrix */             {%r213, %r214, %r215, %r216},     /* 'A' matrix */             {%r259, %r260},             /* 'B' matrix */             {%r650, %r654, %r658, %r662}      /* 'C' matrix - Same as D  */;
	// end inline asm
	ld.shared.u32 	%r272, [%r381+1232];
	ld.shared.u32 	%r271, [%r381+80];
	ld.shared.u32 	%r270, [%r381+1216];
	ld.shared.u32 	%r269, [%r381+64];
	add.s32 	%r390, %r388, %r386;
	add.s32 	%r391, %r390, 256;
	ld.shared.u32 	%r273, [%r390+256];
	add.s32 	%r392, %r391, %r384;
	ld.shared.u32 	%r274, [%r392+128];
	// begin inline asm
	mma.sync.aligned.m16n8k8.row.col.f32.tf32.tf32.f32             {%r653, %r657, %r661, %r665},     /* 'D' matrix */             {%r269, %r270, %r271, %r272},     /* 'A' matrix */             {%r273, %r274},             /* 'B' matrix */             {%r653, %r657, %r661, %r665}      /* 'C' matrix - Same as D  */;
	// end inline asm
	ld.shared.u32 	%r287, [%r390+288];
	ld.shared.u32 	%r288, [%r392+160];
	// begin inline asm
	mma.sync.aligned.m16n8k8.row.col.f32.tf32.tf32.f32             {%r652, %r656, %r660, %r664},     /* 'D' matrix */             {%r269, %r270, %r271, %r272},     /* 'A' matrix */             {%r287, %r288},             /* 'B' matrix */             {%r652, %r656, %r660, %r664}      /* 'C' matrix - Same as D  */;
	// end inline asm
	ld.shared.u32 	%r301, [%r390+320];
	ld.shared.u32 	%r302, [%r392+192];
	// begin inline asm
	mma.sync.aligned.m16n8k8.row.col.f32.tf32.tf32.f32             {%r651, %r655, %r659, %r663},     /* 'D' matrix */             {%r269, %r270, %r271, %r272},     /* 'A' matrix */             {%r301, %r302},             /* 'B' matrix */             {%r651, %r655, %r659, %r663}      /* 'C' matrix - Same as D  */;
	// end inline asm
	ld.shared.u32 	%r315, [%r390+352];
	ld.shared.u32 	%r316, [%r392+224];
	// begin inline asm
	mma.sync.aligned.m16n8k8.row.col.f32.tf32.tf32.f32             {%r650, %r654, %r658, %r662},     /* 'D' matrix */             {%r269, %r270, %r271, %r272},     /* 'A' matrix */             {%r315, %r316},             /* 'B' matrix */             {%r650, %r654, %r658, %r662}      /* 'C' matrix - Same as D  */;
	// end inline asm
	ld.shared.u32 	%r328, [%r381+1264];
	ld.shared.u32 	%r327, [%r381+112];
	ld.shared.u32 	%r326, [%r381+1248];
	ld.shared.u32 	%r325, [%r381+96];
	add.s32 	%r393, %r391, %r386;
	add.s32 	%r394, %r393, 256;
	ld.shared.u32 	%r329, [%r393+256];
	add.s32 	%r395, %r394, %r384;
	ld.shared.u32 	%r330, [%r395+128];
	// begin inline asm
	mma.sync.aligned.m16n8k8.row.col.f32.tf32.tf32.f32             {%r653, %r657, %r661, %r665},     /* 'D' matrix */             {%r325, %r326, %r327, %r328},     /* 'A' matrix */             {%r329, %r330},             /* 'B' matrix */             {%r653, %r657, %r661, %r665}      /* 'C' matrix - Same as D  */;
	// end inline asm
	ld.shared.u32 	%r343, [%r393+288];
	ld.shared.u32 	%r344, [%r395+160];
	// begin inline asm
	mma.sync.aligned.m16n8k8.row.col.f32.tf32.tf32.f32             {%r652, %r656, %r660, %r664},     /* 'D' matrix */             {%r325, %r326, %r327, %r328},     /* 'A' matrix */             {%r343, %r344},             /* 'B' matrix */             {%r652, %r656, %r660, %r664}      /* 'C' matrix - Same as D  */;
	// end inline asm
	ld.shared.u32 	%r357, [%r393+320];
	ld.shared.u32 	%r358, [%r395+192];
	// begin inline asm
	mma.sync.aligned.m16n8k8.row.col.f32.tf32.tf32.f32             {%r651, %r655, %r659, %r663},     /* 'D' matrix */             {%r325, %r326, %r327, %r328},     /* 'A' matrix */             {%r357, %r358},             /* 'B' matrix */             {%r651, %r655, %r659, %r663}      /* 'C' matrix - Same as D  */;
	// end inline asm
	ld.shared.u32 	%r371, [%r393+352];
	ld.shared.u32 	%r372, [%r395+224];
	// begin inline asm
	mma.sync.aligned.m16n8k8.row.col.f32.tf32.tf32.f32             {%r650, %r654, %r658, %r662},     /* 'D' matrix */             {%r325, %r326, %r327, %r328},     /* 'A' matrix */             {%r371, %r372},             /* 'B' matrix */             {%r650, %r654, %r658, %r662}      /* 'C' matrix - Same as D  */;
	// end inline asm
	// begin inline asm
	cp.async.wait_all;

	// end inline asm
	bar.sync 	0;
	add.s32 	%r649, %r649, 32;
	add.s32 	%r648, %r648, %r32;
	add.s32 	%r646, %r646, 32;
	setp.ne.s32 	%p13, %r649, 1536;
	mov.u32 	%r666, %r670;
	mov.u32 	%r667, %r671;
	mov.u32 	%r668, %r672;
	mov.u32 	%r669, %r673;
	mov.u32 	%r670, %r55;
	mov.u32 	%r671, %r56;
	mov.u32 	%r672, %r57;
	mov.u32 	%r673, %r58;
	@%p13 bra 	$L__BB0_7;
	add.s32 	%r620, %r58, %r67;
	add.s32 	%r623, %r56, %r378;
	add.s32 	%r625, %r620, %r380;
	ld.shared.u32 	%r403, [%r625+1168];
	ld.shared.u32 	%r402, [%r625+16];
	ld.shared.u32 	%r401, [%r625+1152];
	ld.shared.u32 	%r400, [%r625];
	add.s32 	%r627, %r623, %r382;
	ld.shared.u32 	%r404, [%r627];
	add.s32 	%r629, %r627, %r384;
	ld.shared.u32 	%r405, [%r629+128];
	// begin inline asm
	mma.sync.aligned.m16n8k8.row.col.f32.tf32.tf32.f32             {%r653, %r657, %r661, %r665},     /* 'D' matrix */             {%r400, %r401, %r402, %r403},     /* 'A' matrix */             {%r404, %r405},             /* 'B' matrix */             {%r653, %r657, %r661, %r665}      /* 'C' matrix - Same as D  */;
	// end inline asm
	ld.shared.u32 	%r418, [%r627+32];
	ld.shared.u32 	%r419, [%r629+160];
	// begin inline asm
	mma.sync.aligned.m16n8k8.row.col.f32.tf32.tf32.f32             {%r652, %r656, %r660, %r664},     /* 'D' matrix */             {%r400, %r401, %r402, %r403},     /* 'A' matrix */             {%r418, %r419},             /* 'B' matrix */             {%r652, %r656, %r660, %r664}      /* 'C' matrix - Same as D  */;
	// end inline asm
	ld.shared.u32 	%r432, [%r627+64];
	ld.shared.u32 	%r433, [%r629+192];
	// begin inline asm
	mma.sync.aligned.m16n8k8.row.col.f32.tf32.tf32.f32             {%r651, %r655, %r659, %r663},     /* 'D' matrix */             {%r400, %r401, %r402, %r403},     /* 'A' matrix */             {%r432, %r433},             /* 'B' matrix */             {%r651, %r655, %r659, %r663}      /* 'C' matrix - Same as D  */;
	// end inline asm
	ld.shared.u32 	%r446, [%r627+96];
	ld.shared.u32 	%r447, [%r629+224];
	// begin inline asm
	mma.sync.aligned.m16n8k8.row.col.f32.tf32.tf32.f32             {%r650, %r654, %r658, %r662},     /* 'D' matrix */             {%r400, %r401, %r402, %r403},     /* 'A' matrix */             {%r446, %r447},             /* 'B' matrix */             {%r650, %r654, %r658, %r662}      /* 'C' matrix - Same as D  */;
	// end inline asm
	ld.shared.u32 	%r459, [%r625+1200];
	ld.shared.u32 	%r458, [%r625+48];
	ld.shared.u32 	%r457, [%r625+1184];
	ld.shared.u32 	%r456, [%r625+32];
	add.s32 	%r631, %r627, %r386;
	add.s32 	%r632, %r631, 256;
	ld.shared.u32 	%r460, [%r631+256];
	add.s32 	%r633, %r632, %r384;
	ld.shared.u32 	%r461, [%r633+128];
	// begin inline asm
	mma.sync.aligned.m16n8k8.row.col.f32.tf32.tf32.f32             {%r653, %r657, %r661, %r665},     /* 'D' matrix */             {%r456, %r457, %r458, %r459},     /* 'A' matrix */             {%r460, %r461},             /* 'B' matrix */             {%r653, %r657, %r661, %r665}      /* 'C' matrix - Same as D  */;
	// end inline asm
	ld.shared.u32 	%r474, [%r631+288];
	ld.shared.u32 	%r475, [%r633+160];
	// begin inline asm
	mma.sync.aligned.m16n8k8.row.col.f32.tf32.tf32.f32             {%r652, %r656, %r660, %r664},     /* 'D' matrix */             {%r456, %r457, %r458, %r459},     /* 'A' matrix */             {%r474, %r475},             /* 'B' matrix */             {%r652, %r656, %r660, %r664}      /* 'C' matrix - Same as D  */;
	// end inline asm
	ld.shared.u32 	%r488, [%r631+320];
	ld.shared.u32 	%r489, [%r633+192];
	// begin inline asm
	mma.sync.aligned.m16n8k8.row.col.f32.tf32.tf32.f32             {%r651, %r655, %r659, %r663},     /* 'D' matrix */             {%r456, %r457, %r458, %r459},     /* 'A' matrix */             {%r488, %r489},             /* 'B' matrix */             {%r651, %r655, %r659, %r663}      /* 'C' matrix - Same as D  */;
	// end inline asm
	ld.shared.u32 	%r502, [%r631+352];
	ld.shared.u32 	%r503, [%r633+224];
	// begin inline asm
	mma.sync.aligned.m16n8k8.row.col.f32.tf32.tf32.f32             {%r650, %r654, %r658, %r662},     /* 'D' matrix */             {%r456, %r457, %r458, %r459},     /* 'A' matrix */             {%r502, %r503},             /* 'B' matrix */             {%r650, %r654, %r658, %r662}      /* 'C' matrix - Same as D  */;
	// end inline asm
	ld.shared.u32 	%r515, [%r625+1232];
	ld.shared.u32 	%r514, [%r625+80];
	ld.shared.u32 	%r513, [%r625+1216];
	ld.shared.u32 	%r512, [%r625+64];
	add.s32 	%r634, %r632, %r386;
	add.s32 	%r635, %r634, 256;
	ld.shared.u32 	%r516, [%r634+256];
	add.s32 	%r636, %r635, %r384;
	ld.shared.u32 	%r517, [%r636+128];
	// begin inline asm
	mma.sync.aligned.m16n8k8.row.col.f32.tf32.tf32.f32             {%r653, %r657, %r661, %r665},     /* 'D' matrix */             {%r512, %r513, %r514, %r515},     /* 'A' matrix */             {%r516, %r517},             /* 'B' matrix */             {%r653, %r657, %r661, %r665}      /* 'C' matrix - Same as D  */;
	// end inline asm
	ld.shared.u32 	%r530, [%r634+288];
	ld.shared.u32 	%r531, [%r636+160];
	// begin inline asm
	mma.sync.aligned.m16n8k8.row.col.f32.tf32.tf32.f32             {%r652, %r656, %r660, %r664},     /* 'D' matrix */             {%r512, %r513, %r514, %r515},     /* 'A' matrix */             {%r530, %r531},             /* 'B' matrix */             {%r652, %r656, %r660, %r664}      /* 'C' matrix - Same as D  */;
	// end inline asm
	ld.shared.u32 	%r544, [%r634+320];
	ld.shared.u32 	%r545, [%r636+192];
	// begin inline asm
	mma.sync.aligned.m16n8k8.row.col.f32.tf32.tf32.f32             {%r651, %r655, %r659, %r663},     /* 'D' matrix */             {%r512, %r513, %r514, %r515},     /* 'A' matrix */             {%r544, %r545},             /* 'B' matrix */             {%r651, %r655, %r659, %r663}      /* 'C' matrix - Same as D  */;
	// end inline asm
	ld.shared.u32 	%r558, [%r634+352];
	ld.shared.u32 	%r559, [%r636+224];
	// begin inline asm
	mma.sync.aligned.m16n8k8.row.col.f32.tf32.tf32.f32             {%r650, %r654, %r658, %r662},     /* 'D' matrix */             {%r512, %r513, %r514, %r515},     /* 'A' matrix */             {%r558, %r559},             /* 'B' matrix */             {%r650, %r654, %r658, %r662}      /* 'C' matrix - Same as D  */;
	// end inline asm
	ld.shared.u32 	%r571, [%r625+1264];
	ld.shared.u32 	%r570, [%r625+112];
	ld.shared.u32 	%r569, [%r625+1248];
	ld.shared.u32 	%r568, [%r625+96];
	add.s32 	%r637, %r635, %r386;
	add.s32 	%r638, %r637, 256;
	ld.shared.u32 	%r572, [%r637+256];
	add.s32 	%r639, %r638, %r384;
	ld.shared.u32 	%r573, [%r639+128];
	// begin inline asm
	mma.sync.aligned.m16n8k8.row.col.f32.tf32.tf32.f32             {%r653, %r657, %r661, %r665},     /* 'D' matrix */             {%r568, %r569, %r570, %r571},     /* 'A' matrix */             {%r572, %r573},             /* 'B' matrix */             {%r653, %r657, %r661, %r665}      /* 'C' matrix - Same as D  */;
	// end inline asm
	ld.shared.u32 	%r586, [%r637+288];
	ld.shared.u32 	%r587, [%r639+160];
	// begin inline asm
	mma.sync.aligned.m16n8k8.row.col.f32.tf32.tf32.f32             {%r652, %r656, %r660, %r664},     /* 'D' matrix */             {%r568, %r569, %r570, %r571},     /* 'A' matrix */             {%r586, %r587},             /* 'B' matrix */             {%r652, %r656, %r660, %r664}      /* 'C' matrix - Same as D  */;
	// end inline asm
	ld.shared.u32 	%r600, [%r637+320];
	ld.shared.u32 	%r601, [%r639+192];
	// begin inline asm
	mma.sync.aligned.m16n8k8.row.col.f32.tf32.tf32.f32             {%r651, %r655, %r659, %r663},     /* 'D' matrix */             {%r568, %r569, %r570, %r571},     /* 'A' matrix */             {%r600, %r601},             /* 'B' matrix */             {%r651, %r655, %r659, %r663}      /* 'C' matrix - Same as D  */;
	// end inline asm
	ld.shared.u32 	%r614, [%r637+352];
	ld.shared.u32 	%r615, [%r639+224];
	// begin inline asm
	mma.sync.aligned.m16n8k8.row.col.f32.tf32.tf32.f32             {%r650, %r654, %r658, %r662},     /* 'D' matrix */             {%r568, %r569, %r570, %r571},     /* 'A' matrix */             {%r614, %r615},             /* 'B' matrix */             {%r650, %r654, %r658, %r662}      /* 'C' matrix - Same as D  */;
	// end inline asm
	add.s32 	%r103, %r7, %r10;
	add.s32 	%r104, %r8, %r17;
	setp.ge.s32 	%p14, %r103, %r105;
	setp.ge.s32 	%p15, %r104, %r106;
	or.pred  	%p16, %p14, %p15;
	@%p16 bra 	$L__BB0_16;
	ld.param.u64 	%rd24, [_ZN13matmul_tensor13matmul_tensorEiiiPKfS1_Pf_param_5];
	mul.lo.s32 	%r640, %r103, %r106;
	cvt.s64.s32 	%rd12, %r640;
	cvt.s64.s32 	%rd13, %r104;
	cvt.u64.u32 	%rd14, %r4;
	add.s64 	%rd15, %rd13, %rd14;
	add.s64 	%rd16, %rd15, %rd12;
	cvta.to.global.u64 	%rd17, %rd24;
	shl.b64 	%rd18, %rd16, 2;
	add.s64 	%rd19, %rd17, %rd18;
	shl.b32 	%r641, %r25, 1;
	mad.lo.s32 	%r642, %r26, %r106, %r641;
	mul.wide.s32 	%rd20, %r642, 4;
	add.s64 	%rd21, %rd19, %rd20;
	st.global.u32 	[%rd21], %r653;
	st.global.u32 	[%rd21+4], %r657;
	shl.b32 	%r643, %r106, 3;
	add.s32 	%r644, %r643, %r642;
	mul.wide.s32 	%rd22, %r644, 4;
	add.s64 	%rd23, %rd19, %rd22;
	st.global.u32 	[%rd23], %r661;
	st.global.u32 	[%rd23+4], %r665;
	st.global.u32 	[%rd21+32], %r652;
	st.global.u32 	[%rd21+36], %r656;
	st.global.u32 	[%rd23+32], %r660;
	st.global.u32 	[%rd23+36], %r664;
	st.global.u32 	[%rd21+64], %r651;
	st.global.u32 	[%rd21+68], %r655;
	st.global.u32 	[%rd23+64], %r659;
	st.global.u32 	[%rd23+68], %r663;
	st.global.u32 	[%rd21+96], %r650;
	st.global.u32 	[%rd21+100], %r654;
	st.global.u32 	[%rd23+96], %r658;
	st.global.u32 	[%rd23+100], %r662;
$L__BB0_16:
	ret;

}
	// .globl	_ZN13matmul_tensor8reduce_kEiiPfS0_
.visible .entry _ZN13matmul_tensor8reduce_kEiiPfS0_(
	.param .u32 _ZN13matmul_tensor8reduce_kEiiPfS0__param_0,
	.param .u32 _ZN13matmul_tensor8reduce_kEiiPfS0__param_1,
	.param .u64 .ptr .align 1 _ZN13matmul_tensor8reduce_kEiiPfS0__param_2,
	.param .u64 .ptr .align 1 _ZN13matmul_tensor8reduce_kEiiPfS0__param_3
)
{
	.reg .pred 	%p<12>;
	.reg .b32 	%r<117>;
	.reg .b32 	%f<82>;
	.reg .b64 	%rd<124>;

	ld.param.u32 	%r69, [_ZN13matmul_tensor8reduce_kEiiPfS0__param_0];
	ld.param.u32 	%r70, [_ZN13matmul_tensor8reduce_kEiiPfS0__param_1];
	ld.param.u64 	%rd4, [_ZN13matmul_tensor8reduce_kEiiPfS0__param_2];
	ld.param.u64 	%rd3, [_ZN13matmul_tensor8reduce_kEiiPfS0__param_3];
	cvta.to.global.u64 	%rd1, %rd4;
	mov.u32 	%r71, %ctaid.y;
	mov.u32 	%r72, %ntid.y;
	mov.u32 	%r73, %tid.y;
	mad.lo.s32 	%r1, %r71, %r72, %r73;
	mov.u32 	%r74, %ctaid.x;
	mov.u32 	%r75, %ntid.x;
	mov.u32 	%r76, %tid.x;
	mad.lo.s32 	%r2, %r74, %r75, %r76;
	setp.ge.s32 	%p1, %r1, %r69;
	setp.ge.s32 	%p2, %r2, %r70;
	or.pred  	%p3, %p1, %p2;
	@%p3 bra 	$L__BB1_14;
	mov.u32 	%r3, %nctaid.z;
	mul.lo.s32 	%r4, %r70, %r69;
	mad.lo.s32 	%r78, %r70, %r1, %r2;
	cvt.s64.s32 	%rd2, %r78;
	setp.lt.u32 	%p4, %r3, 16;
	mov.f32 	%f81, 0f00000000;
	mov.b32 	%r113, 0;
	@%p4 bra 	$L__BB1_4;
	and.b32  	%r80, %r3, -16;
	neg.s32 	%r111, %r80;
	shl.b32 	%r109, %r4, 1;
	mul.lo.s32 	%r108, %r4, 3;
	shl.b32 	%r107, %r4, 2;
	mul.lo.s32 	%r106, %r4, 5;
	mul.lo.s32 	%r105, %r4, 6;
	mul.lo.s32 	%r104, %r4, 7;
	shl.b32 	%r103, %r4, 3;
	mul.lo.s32 	%r102, %r4, 9;
	mul.lo.s32 	%r101, %r4, 10;
	mul.lo.s32 	%r100, %r4, 11;
	mul.lo.s32 	%r99, %r4, 12;
	mul.lo.s32 	%r98, %r4, 13;
	mul.lo.s32 	%r97, %r4, 14;
	mul.lo.s32 	%r96, %r4, 15;
	mov.f32 	%f81, 0f00000000;
	mov.b32 	%r95, 0;
	mov.u32 	%r110, %r4;
$L__BB1_3:
	.pragma "nounroll";
	and.b32  	%r113, %r3, 65520;
	cvt.s64.s32 	%rd5, %r95;
	add.s64 	%rd6, %rd5, %rd2;
	shl.b64 	%rd7, %rd6, 2;
	add.s64 	%rd8, %rd1, %rd7;
	ld.global.f32 	%f17, [%rd8];
	add.f32 	%f18, %f81, %f17;
	cvt.s64.s32 	%rd9, %r110;
	add.s64 	%rd10, %rd9, %rd2;
	shl.b64 	%rd11, %rd10, 2;
	add.s64 	%rd12, %rd1, %rd11;
	ld.global.f32 	%f19, [%rd12];
	add.f32 	%f20, %f18, %f19;
	cvt.s64.s32 	%rd13, %r109;
	add.s64 	%rd14, %rd13, %rd2;
	shl.b64 	%rd15, %rd14, 2;
	add.s64 	%rd16, %rd1, %rd15;
	ld.global.f32 	%f21, [%rd16];
	add.f32 	%f22, %f20, %f21;
	cvt.s64.s32 	%rd17, %r108;
	add.s64 	%rd18, %rd17, %rd2;
	shl.b64 	%rd19, %rd18, 2;
	add.s64 	%rd20, %rd1, %rd19;
	ld.global.f32 	%f23, [%rd20];
	add.f32 	%f24, %f22, %f23;
	cvt.s64.s32 	%rd21, %r107;
	add.s64 	%rd22, %rd21, %rd2;
	shl.b64 	%rd23, %rd22, 2;
	add.s64 	%rd24, %rd1, %rd23;
	ld.global.f32 	%f25, [%rd24];
	add.f32 	%f26, %f24, %f25;
	cvt.s64.s32 	%rd25, %r106;
	add.s64 	%rd26, %rd25, %rd2;
	shl.b64 	%rd27, %rd26, 2;
	add.s64 	%rd28, %rd1, %rd27;
	ld.global.f32 	%f27, [%rd28];
	add.f32 	%f28, %f26, %f27;
	cvt.s64.s32 	%rd29, %r105;
	add.s64 	%rd30, %rd29, %rd2;
	shl.b64 	%rd31, %rd30, 2;
	add.s64 	%rd32, %rd1, %rd31;
	ld.global.f32 	%f29, [%rd32];
	add.f32 	%f30, %f28, %f29;
	cvt.s64.s32 	%rd33, %r104;
	add.s64 	%rd34, %rd33, %rd2;
	shl.b64 	%rd35, %rd34, 2;
	add.s64 	%rd36, %rd1, %rd35;
	ld.global.f32 	%f31, [%rd36];
	add.f32 	%f32, %f30, %f31;
	cvt.s64.s32 	%rd37, %r103;
	add.s64 	%rd38, %rd37, %rd2;
	shl.b64 	%rd39, %rd38, 2;
	add.s64 	%rd40, %rd1, %rd39;
	ld.global.f32 	%f33, [%rd40];
	add.f32 	%f34, %f32, %f33;
	cvt.s64.s32 	%rd41, %r102;
	add.s64 	%rd42, %rd41, %rd2;
	shl.b64 	%rd43, %rd42, 2;
	add.s64 	%rd44, %rd1, %rd43;
	ld.global.f32 	%f35, [%rd44];
	add.f32 	%f36, %f34, %f35;
	cvt.s64.s32 	%rd45, %r101;
	add.s64 	%rd46, %rd45, %rd2;
	shl.b64 	%rd47, %rd46, 2;
	add.s64 	%rd48, %rd1, %rd47;
	ld.global.f32 	%f37, [%rd48];
	add.f32 	%f38, %f36, %f37;
	cvt.s64.s32 	%rd49, %r100;
	add.s64 	%rd50, %rd49, %rd2;
	shl.b64 	%rd51, %rd50, 2;
	add.s64 	%rd52, %rd1, %rd51;
	ld.global.f32 	%f39, [%rd52];
	add.f32 	%f40, %f38, %f39;
	cvt.s64.s32 	%rd53, %r99;
	add.s64 	%rd54, %rd53, %rd2;
	shl.b64 	%rd55, %rd54, 2;
	add.s64 	%rd56, %rd1, %rd55;
	ld.global.f32 	%f41, [%rd56];
	add.f32 	%f42, %f40, %f41;
	cvt.s64.s32 	%rd57, %r98;
	add.s64 	%rd58, %rd57, %rd2;
	shl.b64 	%rd59, %rd58, 2;
	add.s64 	%rd60, %rd1, %rd59;
	ld.global.f32 	%f43, [%rd60];
	add.f32 	%f44, %f42, %f43;
	cvt.s64.s32 	%rd61, %r97;
	add.s64 	%rd62, %rd61, %rd2;
	shl.b64 	%rd63, %rd62, 2;
	add.s64 	%rd64, %rd1, %rd63;
	ld.global.f32 	%f45, [%rd64];
	add.f32 	%f46, %f44, %f45;
	cvt.s64.s32 	%rd65, %r96;
	add.s64 	%rd66, %rd65, %rd2;
	shl.b64 	%rd67, %rd66, 2;
	add.s64 	%rd68, %rd1, %rd67;
	ld.global.f32 	%f47, [%rd68];
	add.f32 	%f81, %f46, %f47;
	add.s32 	%r111, %r111, 16;
	shl.b32 	%r81, %r4, 4;
	add.s32 	%r110, %r110, %r81;
	add.s32 	%r109, %r109, %r81;
	add.s32 	%r108, %r108, %r81;
	add.s32 	%r107, %r107, %r81;
	add.s32 	%r106, %r106, %r81;
	add.s32 	%r105, %r105, %r81;
	add.s32 	%r104, %r104, %r81;
	add.s32 	%r103, %r103, %r81;
	add.s32 	%r102, %r102, %r81;
	add.s32 	%r101, %r101, %r81;
	add.s32 	%r100, %r100, %r81;
	add.s32 	%r99, %r99, %r81;
	add.s32 	%r98, %r98, %r81;
	add.s32 	%r97, %r97, %r81;
	add.s32 	%r96, %r96, %r81;
	add.s32 	%r95, %r95, %r81;
	setp.ne.s32 	%p5, %r111, 0;
	@%p5 bra 	$L__BB1_3;
$L__BB1_4:
	and.b32  	%r56, %r3, 15;
	setp.eq.s32 	%p6, %r56, 0;
	@%p6 bra 	$L__BB1_13;
	and.b32  	%r57, %r3, 7;
	setp.lt.u32 	%p7, %r56, 8;
	@%p7 bra 	$L__BB1_7;
	mul.lo.s32 	%r82, %r4, %r113;
	cvt.s64.s32 	%rd69, %r82;
	add.s64 	%rd70, %rd69, %rd2;
	shl.b64 	%rd71, %rd70, 2;
	add.s64 	%rd72, %rd1, %rd71;
	ld.global.f32 	%f49, [%rd72];
	add.f32 	%f50, %f81, %f49;
	add.s32 	%r83, %r82, %r4;
	cvt.s64.s32 	%rd73, %r83;
	add.s64 	%rd74, %rd73, %rd2;
	shl.b64 	%rd75, %rd74, 2;
	add.s64 	%rd76, %rd1, %rd75;
	ld.global.f32 	%f51, [%rd76];
	add.f32 	%f52, %f50, %f51;
	add.s32 	%r84, %r83, %r4;
	cvt.s64.s32 	%rd77, %r84;
	add.s64 	%rd78, %rd77, %rd2;
	shl.b64 	%rd79, %rd78, 2;
	add.s64 	%rd80, %rd1, %rd79;
	ld.global.f32 	%f53, [%rd80];
	add.f32 	%f54, %f52, %f53;
	add.s32 	%r85, %r84, %r4;
	cvt.s64.s32 	%rd81, %r85;
	add.s64 	%rd82, %rd81, %rd2;
	shl.b64 	%rd83, %rd82, 2;
	add.s64 	%rd84, %rd1, %rd83;
	ld.global.f32 	%f55, [%rd84];
	add.f32 	%f56, %f54, %f55;
	add.s32 	%r86, %r85, %r4;
	cvt.s64.s32 	%rd85, %r86;
	add.s64 	%rd86, %rd85, %rd2;
	shl.b64 	%rd87, %rd86, 2;
	add.s64 	%rd88, %rd1, %rd87;
	ld.global.f32 	%f57, [%rd88];
	add.f32 	%f58, %f56, %f57;
	add.s32 	%r87, %r86, %r4;
	cvt.s64.s32 	%rd89, %r87;
	add.s64 	%rd90, %rd89, %rd2;
	shl.b64 	%rd91, %rd90, 2;
	add.s64 	%rd92, %rd1, %rd91;
	ld.global.f32 	%f59, [%rd92];
	add.f32 	%f60, %f58, %f59;
	add.s32 	%r88, %r87, %r4;
	cvt.s64.s32 	%rd93, %r88;
	add.s64 	%rd94, %rd93, %rd2;
	shl.b64 	%rd95, %rd94, 2;
	add.s64 	%rd96, %rd1, %rd95;
	ld.global.f32 	%f61, [%rd96];
	add.f32 	%f62, %f60, %f61;
	add.s32 	%r89, %r88, %r4;
	cvt.s64.s32 	%rd97, %r89;
	add.s64 	%rd98, %rd97, %rd2;
	shl.b64 	%rd99, %rd98, 2;
	add.s64 	%rd100, %rd1, %rd99;
	ld.global.f32 	%f63, [%rd100];
	add.f32 	%f81, %f62, %f63;
	add.s32 	%r113, %r113, 8;
$L__BB1_7:
	setp.eq.s32 	%p8, %r57, 0;
	@%p8 bra 	$L__BB1_13;
	and.b32  	%r60, %r3, 3;
	setp.lt.u32 	%p9, %r57, 4;
	@%p9 bra 	$L__BB1_10;
	mul.lo.s32 	%r90, %r4, %r113;
	cvt.s64.s32 	%rd101, %r90;
	add.s64 	%rd102, %rd101, %rd2;
	shl.b64 	%rd103, %rd102, 2;
	add.s64 	%rd104, %rd1, %rd103;
	ld.global.f32 	%f65, [%rd104];
	add.f32 	%f66, %f81, %f65;
	add.s32 	%r91, %r90, %r4;
	cvt.s64.s32 	%rd105, %r91;
	add.s64 	%rd106, %rd105, %rd2;
	shl.b64 	%rd107, %rd106, 2;
	add.s64 	%rd108, %rd1, %rd107;
	ld.global.f32 	%f67, [%rd108];
	add.f32 	%f68, %f66, %f67;
	add.s32 	%r92, %r91, %r4;
	cvt.s64.s32 	%rd109, %r92;
	add.s64 	%rd110, %rd109, %rd2;
	shl.b64 	%rd111, %rd110, 2;
	add.s64 	%rd112, %rd1, %rd111;
	ld.global.f32 	%f69, [%rd112];
	add.f32 	%f70, %f68, %f69;
	add.s32 	%r93, %r92, %r4;
	cvt.s64.s32 	%rd113, %r93;
	add.s64 	%rd114, %rd113, %rd2;
	shl.b64 	%rd115, %rd114, 2;
	add.s64 	%rd116, %rd1, %rd115;
	ld.global.f32 	%f71, [%rd116];
	add.f32 	%f81, %f70, %f71;
	add.s32 	%r113, %r113, 4;
$L__BB1_10:
	setp.eq.s32 	%p10, %r60, 0;
	@%p10 bra 	$L__BB1_13;
	mul.lo.s32 	%r94, %r113, %r70;
	mul.lo.s32 	%r116, %r94, %r69;
	neg.s32 	%r115, %r60;
$L__BB1_12:
	.pragma "nounroll";
	cvt.s64.s32 	%rd117, %r116;
	add.s64 	%rd118, %rd117, %rd2;
	shl.b64 	%rd119, %rd118, 2;
	add.s64 	%rd120, %rd1, %rd119;
	ld.global.f32 	%f72, [%rd120];
	add.f32 	%f81, %f81, %f72;
	add.s32 	%r116, %r116, %r4;
	add.s32 	%r115, %r115, 1;
	setp.ne.s32 	%p11, %r115, 0;
	@%p11 bra 	$L__BB1_12;
$L__BB1_13:
	cvta.to.global.u64 	%rd121, %rd3;
	shl.b64 	%rd122, %rd2, 2;
	add.s64 	%rd123, %rd121, %rd122;
	st.global.f32 	[%rd123], %f81;
$L__BB1_14:
	ret;

}


// ===== COMPILED SASS (sm_100) =====

	.target	sm_100

	.elftype	@"ET_EXEC"


//--------------------- .note.nv.tkinfo           --------------------------
	.section	.note.nv.tkinfo,"",@"SHT_NOTE"
	.sectionflags	@"SHF_NOTE_NV_TKINFO"
	.tkinfo
        /*0018*/ 	.word	0x00000002
        /*0030*/ 	.string	""
        /*0030*/ 	.string	"ptxas"
        /*0030*/ 	.string	"Cuda compilation tools, release 13.0, V13.0.88"
        /*0030*/ 	.string	"Build cuda_13.0.r13.0/compiler.36424714_0"
        /*0030*/ 	.string	"-arch sm_100 -m 64 "



//--------------------- .note.nv.cuinfo           --------------------------
	.section	.note.nv.cuinfo,"",@"SHT_NOTE"
	.sectionflags	@"SHF_NOTE_NV_CUINFO"
        /*0018*/ 	.short	0x0002
        /*001a*/ 	.short	0x0064
        /*001c*/ 	.short	0x0082
	.zero		2


//--------------------- .nv.info                  --------------------------
	.section	.nv.info,"",@"SHT_CUDA_INFO"
	.align	4


	//----- nvinfo : EIATTR_REGCOUNT
	.align		4
        /*0000*/ 	.byte	0x04, 0x2f
        /*0002*/ 	.short	(.L_1 - .L_0)
	.align		4
.L_0:
        /*0004*/ 	.word	index@(_ZN13matmul_tensor13matmul_tensorEiiiPKfS1_Pf)
        /*0008*/ 	.word	0x00000038


	//----- nvinfo : EIATTR_FRAME_SIZE
	.align		4
.L_1:
        /*000c*/ 	.byte	0x04, 0x11
        /*000e*/ 	.short	(.L_3 - .L_2)
	.align		4
.L_2:
        /*0010*/ 	.word	index@(_ZN13matmul_tensor13matmul_tensorEiiiPKfS1_Pf)
        /*0014*/ 	.word	0x00000000


	//----- nvinfo : EIATTR_REGCOUNT
	.align		4
.L_3:
        /*0018*/ 	.byte	0x04, 0x2f
        /*001a*/ 	.short	(.L_5 - .L_4)
	.align		4
.L_4:
        /*001c*/ 	.word	index@(_ZN13matmul_tensor8reduce_kEiiPfS0_)
        /*0020*/ 	.word	0x00000020


	//----- nvinfo : EIATTR_FRAME_SIZE
	.align		4
.L_5:
        /*0024*/ 	.byte	0x04, 0x11
        /*0026*/ 	.short	(.L_7 - .L_6)
	.align		4
.L_6:
        /*0028*/ 	.word	index@(_ZN13matmul_tensor8reduce_kEiiPfS0_)
        /*002c*/ 	.word	0x00000000


	//----- nvinfo : EIATTR_MIN_STACK_SIZE
	.align		4
.L_7:
        /*0030*/ 	.byte	0x04, 0x12
        /*0032*/ 	.short	(.L_9 - .L_8)
	.align		4
.L_8:
        /*0034*/ 	.word	index@(_ZN13matmul_tensor8reduce_kEiiPfS0_)
        /*0038*/ 	.word	0x00000000


	//----- nvinfo : EIATTR_MIN_STACK_SIZE
	.align		4
.L_9:
        /*003c*/ 	.byte	0x04, 0x12
        /*003e*/ 	.short	(.L_11 - .L_10)
	.align		4
.L_10:
        /*0040*/ 	.word	index@(_ZN13matmul_tensor13matmul_tensorEiiiPKfS1_Pf)
        /*0044*/ 	.word	0x00000000
.L_11:


//--------------------- .nv.compat                --------------------------
	.section	.nv.compat,"",@"SHT_CUDA_COMPAT_INFO"
	.align	4
        /*0000*/ 	.byte	0x02, 0x09, 0x00, 0x00, 0x02, 0x02, 0x01, 0x00, 0x02, 0x05, 0x05, 0x00, 0x03, 0x07, 0x01, 0x01
        /*0010*/ 	.byte	0x02, 0x03, 0x00, 0x00, 0x02, 0x06, 0x01, 0x00, 0x04, 0x0b, 0x08, 0x00, 0x09, 0x00, 0x00, 0x00
        /*0020*/ 	.byte	0x00, 0x00, 0x00, 0x00


//--------------------- .nv.info._ZN13matmul_tensor8reduce_kEiiPfS0_ --------------------------
	.section	.nv.info._ZN13matmul_tensor8reduce_kEiiPfS0_,"",@"SHT_CUDA_INFO"
	.sectionflags	@""
	.align	4


	//----- nvinfo : EIATTR_CUDA_API_VERSION
	.align		4
        /*0000*/ 	.byte	0x04, 0x37
        /*0002*/ 	.short	(.L_13 - .L_12)
.L_12:
        /*0004*/ 	.word	0x00000082


	//----- nvinfo : EIATTR_KPARAM_INFO
	.align		4
.L_13:
        /*0008*/ 	.byte	0x04, 0x17
        /*000a*/ 	.short	(.L_15 - .L_14)
.L_14:
        /*000c*/ 	.word	0x00000000
        /*0010*/ 	.short	0x0003
        /*0012*/ 	.short	0x0010
        /*0014*/ 	.byte	0x00, 0xf5, 0x21, 0x00


	//----- nvinfo : EIATTR_KPARAM_INFO
	.align		4
.L_15:
        /*0018*/ 	.byte	0x04, 0x17
        /*001a*/ 	.short	(.L_17 - .L_16)
.L_16:
        /*001c*/ 	.word	0x00000000
        /*0020*/ 	.short	0x0002
        /*0022*/ 	.short	0x0008
        /*0024*/ 	.byte	0x00, 0xf5, 0x21, 0x00


	//----- nvinfo : EIATTR_KPARAM_INFO
	.align		4
.L_17:
        /*0028*/ 	.byte	0x04, 0x17
        /*002a*/ 	.short	(.L_19 - .L_18)
.L_18:
        /*002c*/ 	.word	0x00000000
        /*0030*/ 	.short	0x0001
        /*0032*/ 	.short	0x0004
        /*0034*/ 	.byte	0x00, 0xf0, 0x11, 0x00


	//----- nvinfo : EIATTR_KPARAM_INFO
	.align		4
.L_19:
        /*0038*/ 	.byte	0x04, 0x17
        /*003a*/ 	.short	(.L_21 - .L_20)
.L_20:
        /*003c*/ 	.word	0x00000000
        /*0040*/ 	.short	0x0000
        /*0042*/ 	.short	0x0000
        /*0044*/ 	.byte	0x00, 0xf0, 0x11, 0x00


	//----- nvinfo : EIATTR_SPARSE_MMA_MASK
	.align		4
.L_21:
        /*0048*/ 	.byte	0x03, 0x50
        /*004a*/ 	.short	0x0000


	//----- nvinfo : EIATTR_MAXREG_COUNT
	.align		4
        /*004c*/ 	.byte	0x03, 0x1b
        /*004e*/ 	.short	0x00ff


	//----- nvinfo : EIATTR_MERCURY_ISA_VERSION
	.align		4
        /*0050*/ 	.byte	0x03, 0x5f
        /*0052*/ 	.short	0x0101


	//----- nvinfo : EIATTR_VRC_CTA_INIT_COUNT
	.align		4
        /*0054*/ 	.byte	0x02, 0x4a
	.zero		1
	.zero		1


	//----- nvinfo : EIATTR_EXIT_INSTR_OFFSETS
	.align		4
        /*0058*/ 	.byte	0x04, 0x1c
        /*005a*/ 	.short	(.L_23 - .L_22)


	//   ....[0]....
.L_22:
        /*005c*/ 	.word	0x000000c0


	//   ....[1]....
        /*0060*/ 	.word	0x00001150


	//----- nvinfo : EIATTR_CBANK_PARAM_SIZE
	.align		4
.L_23:
        /*0064*/ 	.byte	0x03, 0x19
        /*0066*/ 	.short	0x0018


	//----- nvinfo : EIATTR_PARAM_CBANK
	.align		4
        /*0068*/ 	.byte	0x04, 0x0a
        /*006a*/ 	.short	(.L_25 - .L_24)
	.align		4
.L_24:
        /*006c*/ 	.word	index@(.nv.constant0._ZN13matmul_tensor8reduce_kEiiPfS0_)
        /*0070*/ 	.short	0x0380
        /*0072*/ 	.short	0x0018


	//----- nvinfo : EIATTR_SW_WAR
	.align		4
.L_25:
        /*0074*/ 	.byte	0x04, 0x36
        /*0076*/ 	.short	(.L_27 - .L_26)
.L_26:
        /*0078*/ 	.word	0x00000008
.L_27:


//--------------------- .nv.info._ZN13matmul_tensor13matmul_tensorEiiiPKfS1_Pf --------------------------
	.section	.nv.info._ZN13matmul_tensor13matmul_tensorEiiiPKfS1_Pf,"",@"SHT_CUDA_INFO"
	.sectionflags	@""
	.align	4


	//----- nvinfo : EIATTR_CUDA_API_VERSION
	.align		4
        /*0000*/ 	.byte	0x04, 0x37
        /*0002*/ 	.short	(.L_29 - .L_28)
.L_28:
        /*0004*/ 	.word	0x00000082


	//----- nvinfo : EIATTR_KPARAM_INFO
	.align		4
.L_29:
        /*0008*/ 	.byte	0x04, 0x17
        /*000a*/ 	.short	(.L_31 - .L_30)
.L_30:
        /*000c*/ 	.word	0x00000000
        /*0010*/ 	.short	0x0005
        /*0012*/ 	.short	0x0020
        /*0014*/ 	.byte	0x00, 0xf5, 0x21, 0x00


	//----- nvinfo : EIATTR_KPARAM_INFO
	.align		4
.L_31:
        /*0018*/ 	.byte	0x04, 0x17
        /*001a*/ 	.short	(.L_33 - .L_32)
.L_32:
        /*001c*/ 	.word	0x00000000
        /*0020*/ 	.short	0x0004
        /*0022*/ 	.short	0x0018
        /*0024*/ 	.byte	0x00, 0xf5, 0x21, 0x00


	//----- nvinfo : EIATTR_KPARAM_INFO
	.align		4
.L_33:
        /*0028*/ 	.byte	0x04, 0x17
        /*002a*/ 	.short	(.L_35 - .L_34)
.L_34:
        /*002c*/ 	.word	0x00000000
        /*0030*/ 	.short	0x0003
        /*0032*/ 	.short	0x0010
        /*0034*/ 	.byte	0x00, 0xf5, 0x21, 0x00


	//----- nvinfo : EIATTR_KPARAM_INFO
	.align		4
.L_35:
        /*0038*/ 	.byte	0x04, 0x17
        /*003a*/ 	.short	(.L_37 - .L_36)
.L_36:
        /*003c*/ 	.word	0x00000000
        /*0040*/ 	.short	0x0002
        /*0042*/ 	.short	0x0008
        /*0044*/ 	.byte	0x00, 0xf0, 0x11, 0x00


	//----- nvinfo : EIATTR_KPARAM_INFO
	.align		4
.L_37:
        /*0048*/ 	.byte	0x04, 0x17
        /*004a*/ 	.short	(.L_39 - .L_38)
.L_38:
        /*004c*/ 	.word	0x00000000
        /*0050*/ 	.short	0x0001
        /*0052*/ 	.short	0x0004
        /*0054*/ 	.byte	0x00, 0xf0, 0x11, 0x00


	//----- nvinfo : EIATTR_KPARAM_INFO
	.align		4
.L_39:
        /*0058*/ 	.byte	0x04, 0x17
        /*005a*/ 	.short	(.L_41 - .L_40)
.L_40:
        /*005c*/ 	.word	0x00000000
        /*0060*/ 	.short	0x0000
        /*0062*/ 	.short	0x0000
        /*0064*/ 	.byte	0x00, 0xf0, 0x11, 0x00


	//----- nvinfo : EIATTR_SPARSE_MMA_MASK
	.align		4
.L_41:
        /*0068*/ 	.byte	0x03, 0x50
        /*006a*/ 	.short	0x0000


	//----- nvinfo : EIATTR_MAXREG_COUNT
	.align		4
        /*006c*/ 	.byte	0x03, 0x1b
        /*006e*/ 	.short	0x00ff


	//----- nvinfo : EIATTR_NUM_BARRIERS
	.align		4
        /*0070*/ 	.byte	0x02, 0x4c
        /*0072*/ 	.byte	0x01
	.zero		1


	//----- nvinfo : EIATTR_MERCURY_ISA_VERSION
	.align		4
        /*0074*/ 	.byte	0x03, 0x5f
        /*0076*/ 	.short	0x0101


	//----- nvinfo : EIATTR_VRC_CTA_INIT_COUNT
	.align		4
        /*0078*/ 	.byte	0x02, 0x4a
	.zero		1
	.zero		1


	//----- nvinfo : EIATTR_EXIT_INSTR_OFFSETS
	.align		4
        /*007c*/ 	.byte	0x04, 0x1c
        /*007e*/ 	.short	(.L_43 - .L_42)


	//   ....[0]....
.L_42:
        /*0080*/ 	.word	0x000015c0


	//   ....[1]....
        /*0084*/ 	.word	0x00001810


	//----- nvinfo : EIATTR_CBANK_PARAM_SIZE
	.align		4
.L_43:
        /*0088*/ 	.byte	0x03, 0x19
        /*008a*/ 	.short	0x0028


	//----- nvinfo : EIATTR_PARAM_CBANK
	.align		4
        /*008c*/ 	.byte	0x04, 0x0a
        /*008e*/ 	.short	(.L_45 - .L_44)
	.align		4
.L_44:
        /*0090*/ 	.word	index@(.nv.constant0._ZN13matmul_tensor13matmul_tensorEiiiPKfS1_Pf)
        /*0094*/ 	.short	0x0380
        /*0096*/ 	.short	0x0028


	//----- nvinfo : EIATTR_SW_WAR
	.align		4
.L_45:
        /*0098*/ 	.byte	0x04, 0x36
        /*009a*/ 	.short	(.L_47 - .L_46)
.L_46:
        /*009c*/ 	.word	0x00000008
.L_47:


//--------------------- .nv.callgraph             --------------------------
	.section	.nv.callgraph,"",@"SHT_CUDA_CALLGRAPH"
	.align	4
	.sectionentsize	8
	.align		4
        /*0000*/ 	.word	0x00000000
	.align		4
        /*0004*/ 	.word	0xffffffff
	.align		4
        /*0008*/ 	.word	0x00000000
	.align		4
        /*000c*/ 	.word	0xfffffffe
	.align		4
        /*0010*/ 	.word	0x00000000
	.align		4
        /*0014*/ 	.word	0xfffffffd
	.align		4
        /*0018*/ 	.word	0x00000000
	.align		4
        /*001c*/ 	.word	0xfffffffc


//--------------------- .text._ZN13matmul_tensor8reduce_kEiiPfS0_ --------------------------
	.section	.text._ZN13matmul_tensor8reduce_kEiiPfS0_,"ax",@progbits
	.align	128
        .global         _ZN13matmul_tensor8reduce_kEiiPfS0_
        .type           _ZN13matmul_tensor8reduce_kEiiPfS0_,@function
        .size           _ZN13matmul_tensor8reduce_kEiiPfS0_,(.L_x_9 - _ZN13matmul_tensor8reduce_kEiiPfS0_)
        .other          _ZN13matmul_tensor8reduce_kEiiPfS0_,@"STO_CUDA_ENTRY STV_DEFAULT"
_ZN13matmul_tensor8reduce_kEiiPfS0_:
.text._ZN13matmul_tensor8reduce_kEiiPfS0_:
[----:B------:R-:W-:Y:S01]  /*0000*/  LDC R1, c[0x0][0x37c] ;  /* 0x0000df00ff017b82 */ /* 0x000fe20000000800 */
[----:B------:R-:W0:Y:S07]  /*0010*/  S2R R5, SR_TID.X ;  /* 0x0000000000057919 */ /* 0x000e2e0000002100 */
[----:B------:R-:W1:Y:S01]  /*0020*/  LDC R0, c[0x0][0x364] ;  /* 0x0000d900ff007b82 */ /* 0x000e620000000800 */
[----:B------:R-:W1:Y:S07]  /*0030*/  S2R R3, SR_TID.Y ;  /* 0x0000000000037919 */ /* 0x000e6e0000002200 */
[----:B------:R-:W0:Y:S08]  /*0040*/  S2UR UR5, SR_CTAID.X ;  /* 0x00000000000579c3 */ /* 0x000e300000002500 */
[----:B------:R-:W0:Y:S08]  /*0050*/  LDC R2, c[0x0][0x360] ;  /* 0x0000d800ff027b82 */ /* 0x000e300000000800 */
[----:B------:R-:W1:Y:S08]  /*0060*/  S2UR UR4, SR_CTAID.Y ;  /* 0x00000000000479c3 */ /* 0x000e700000002600 */
[----:B------:R-:W2:Y:S01]  /*0070*/  LDC.64 R22, c[0x0][0x380] ;  /* 0x0000e000ff167b82 */ /* 0x000ea20000000a00 */
[----:B0-----:R-:W-:-:S02]  /*0080*/  IMAD R2, R2, UR5, R5 ;  /* 0x0000000502027c24 */ /* 0x001fc4000f8e0205 */
[----:B-1----:R-:W-:-:S03]  /*0090*/  IMAD R0, R0, UR4, R3 ;  /* 0x0000000400007c24 */ /* 0x002fc6000f8e0203 */
[----:B--2---:R-:W-:-:S04]  /*00a0*/  ISETP.GE.AND P0, PT, R2, R23, PT ;  /* 0x000000170200720c */ /* 0x004fc80003f06270 */
[----:B------:R-:W-:-:S13]  /*00b0*/  ISETP.GE.OR P0, PT, R0, R22, P0 ;  /* 0x000000160000720c */ /* 0x000fda0000706670 */
[----:B------:R-:W-:Y:S05]  /*00c0*/  @P0 EXIT ;  /* 0x000000000000094d */ /* 0x000fea0003800000 */
[----:B------:R-:W0:Y:S01]  /*00d0*/  LDCU UR5, c[0x0][0x378] ;  /* 0x00006f00ff0577ac */ /* 0x000e220008000800 */
[----:B------:R-:W-:Y:S02]  /*00e0*/  IMAD R0, R0, R23, R2 ;  /* 0x0000001700007224 */ /* 0x000fe400078e0202 */
[----:B------:R-:W-:Y:S01]  /*00f0*/  IMAD R2, R23, R22, RZ ;  /* 0x0000001617027224 */ /* 0x000fe200078e02ff */
[----:B------:R-:W1:Y:S01]  /*0100*/  LDCU.64 UR8, c[0x0][0x358] ;  /* 0x00006b00ff0877ac */ /* 0x000e620008000a00 */
[----:B------:R-:W-:Y:S01]  /*0110*/  IMAD.MOV.U32 R18, RZ, RZ, RZ ;  /* 0x000000ffff127224 */ /* 0x000fe200078e00ff */
[----:B------:R-:W-:Y:S01]  /*0120*/  UMOV UR4, URZ ;  /* 0x000000ff00047c82 */ /* 0x000fe20008000000 */
[----:B0-----:R-:W-:-:S09]  /*0130*/  UISETP.GE.U32.AND UP0, UPT, UR5, 0x10, UPT ;  /* 0x000000100500788c */ /* 0x001fd2000bf06070 */
[----:B-1----:R-:W-:Y:S05]  /*0140*/  BRA.U !UP0, `(.L_x_0) ;  /* 0x0000000908247547 */ /* 0x002fea000b800000 */
[----:B------:R-:W-:Y:S01]  /*0150*/  ULOP3.LUT UR4, UR5, 0xfffffff0, URZ, 0xc0, !UPT ;  /* 0xfffffff005047892 */ /* 0x000fe2000f8ec0ff */
[C---:B------:R-:W-:Y:S01]  /*0160*/  IMAD.SHL.U32 R12, R2.reuse, 0x2, RZ ;  /* 0x00000002020c7824 */ /* 0x040fe200078e00ff */
[----:B------:R-:W0:Y:S01]  /*0170*/  LDCU.64 UR6, c[0x0][0x388] ;  /* 0x00007100ff0677ac */ /* 0x000e220008000a00 */
[C---:B------:R-:W-:Y:S02]  /*0180*/  IMAD R5, R2.reuse, 0x3, RZ ;  /* 0x0000000302057824 */ /* 0x040fe400078e02ff */
[C---:B------:R-:W-:Y:S01]  /*0190*/  IMAD.SHL.U32 R7, R2.reuse, 0x4, RZ ;  /* 0x0000000402077824 */ /* 0x040fe200078e00ff */
[----:B------:R-:W-:Y:S01]  /*01a0*/  UIADD3 UR4, UPT, UPT, -UR4, URZ, URZ ;  /* 0x000000ff04047290 */ /* 0x000fe2000fffe1ff */
[C---:B------:R-:W-:Y:S02]  /*01b0*/  IMAD R9, R2.reuse, 0x5, RZ ;  /* 0x0000000502097824 */ /* 0x040fe400078e02ff */
[C---:B------:R-:W-:Y:S02]  /*01c0*/  IMAD R11, R2.reuse, 0x6, RZ ;  /* 0x00000006020b7824 */ /* 0x040fe400078e02ff */
[----:B------:R-:W-:-:S02]  /*01d0*/  IMAD R13, R2, 0x7, RZ ;  /* 0x00000007020d7824 */ /* 0x000fc400078e02ff */
[C---:B------:R-:W-:Y:S02]  /*01e0*/  IMAD.SHL.U32 R15, R2.reuse, 0x8, RZ ;  /* 0x00000008020f7824 */ /* 0x040fe400078e00ff */
[C---:B------:R-:W-:Y:S02]  /*01f0*/  IMAD R17, R2.reuse, 0x9, RZ ;  /* 0x0000000902117824 */ /* 0x040fe400078e02ff */
[C---:B------:R-:W-:Y:S02]  /*0200*/  IMAD R19, R2.reuse, 0xa, RZ ;  /* 0x0000000a02137824 */ /* 0x040fe400078e02ff */
[C---:B------:R-:W-:Y:S02]  /*0210*/  IMAD R21, R2.reuse, 0xb, RZ ;  /* 0x0000000b02157824 */ /* 0x040fe400078e02ff */
[C---:B------:R-:W-:Y:S02]  /*0220*/  IMAD R4, R2.reuse, 0xc, RZ ;  /* 0x0000000c02047824 */ /* 0x040fe400078e02ff */
[----:B------:R-:W-:-:S02]  /*0230*/  IMAD R6, R2, 0xd, RZ ;  /* 0x0000000d02067824 */ /* 0x000fc400078e02ff */
[C---:B------:R-:W-:Y:S02]  /*0240*/  IMAD R8, R2.reuse, 0xe, RZ ;  /* 0x0000000e02087824 */ /* 0x040fe400078e02ff */
[----:B------:R-:W-:Y:S02]  /*0250*/  IMAD R10, R2, 0xf, RZ ;  /* 0x0000000f020a7824 */ /* 0x000fe400078e02ff */
[----:B------:R-:W-:Y:S02]  /*0260*/  IMAD.MOV.U32 R18, RZ, RZ, RZ ;  /* 0x000000ffff127224 */ /* 0x000fe400078e00ff */
[----:B------:R-:W-:Y:S02]  /*0270*/  IMAD.MOV.U32 R14, RZ, RZ, RZ ;  /* 0x000000ffff0e7224 */ /* 0x000fe400078e00ff */
[----:B0-----:R-:W-:-:S07]  /*0280*/  IMAD.MOV.U32 R3, RZ, RZ, R2 ;  /* 0x000000ffff037224 */ /* 0x001fce00078e0002 */
.L_x_1:
[----:B------:R-:W-:Y:S02]  /*0290*/  SHF.R.S32.HI R16, RZ, 0x1f, R0 ;  /* 0x0000001fff107819 */ /* 0x000fe40000011400 */
[----:B------:R-:W-:-:S04]  /*02a0*/  IADD3 R20, P0, PT, R0, R14, RZ ;  /* 0x0000000e00147210 */ /* 0x000fc80007f1e0ff */
[----:B------:R-:W-:Y:S02]  /*02b0*/  LEA.HI.X.SX32 R25, R14, R16, 0x1, P0 ;  /* 0x000000100e197211 */ /* 0x000fe400000f0eff */
[----:B------:R-:W-:-:S04]  /*02c0*/  LEA R26, P0, R20, UR6, 0x2 ;  /* 0x00000006141a7c11 */ /* 0x000fc8000f8010ff */
[----:B------:R-:W-:Y:S02]  /*02d0*/  LEA.HI.X R27, R20, UR7, R25, 0x2, P0 ;  /* 0x00000007141b7c11 */ /* 0x000fe400080f1419 */
[----:B------:R-:W-:-:S04]  /*02e0*/  IADD3 R20, P0, PT, R0, R3, RZ ;  /* 0x0000000300147210 */ /* 0x000fc80007f1e0ff */
[----:B------:R-:W2:Y:S01]  /*02f0*/  LDG.E R27, desc[UR8][R26.64] ;  /* 0x000000081a1b7981 */ /* 0x000ea2000c1e1900 */
[----:B------:R-:W-:Y:S02]  /*0300*/  LEA.HI.X.SX32 R25, R3, R16, 0x1, P0 ;  /* 0x0000001003197211 */ /* 0x000fe400000f0eff */
[----:B------:R-:W-:-:S04]  /*0310*/  LEA R28, P0, R20, UR6, 0x2 ;  /* 0x00000006141c7c11 */ /* 0x000fc8000f8010ff */
[----:B------:R-:W-:-:S05]  /*0320*/  LEA.HI.X R29, R20, UR7, R25, 0x2, P0 ;  /* 0x00000007141d7c11 */ /* 0x000fca00080f1419 */
[----:B------:R-:W3:Y:S01]  /*0330*/  LDG.E R28, desc[UR8][R28.64] ;  /* 0x000000081c1c7981 */ /* 0x000ee2000c1e1900 */
[----:B------:R-:W-:-:S04]  /*0340*/  IADD3 R20, P0, PT, R0, R12, RZ ;  /* 0x0000000c00147210 */ /* 0x000fc80007f1e0ff */
[----:B------:R-:W-:Y:S02]  /*0350*/  LEA.HI.X.SX32 R25, R12, R16, 0x1, P0 ;  /* 0x000000100c197211 */ /* 0x000fe400000f0eff */
[----:B------:R-:W-:-:S04]  /*0360*/  LEA R24, P0, R20, UR6, 0x2 ;  /* 0x0000000614187c11 */ /* 0x000fc8000f8010ff */
[----:B------:R-:W-:Y:S02]  /*0370*/  LEA.HI.X R25, R20, UR7, R25, 0x2, P0 ;  /* 0x0000000714197c11 */ /* 0x000fe400080f1419 */
[----:B------:R-:W-:-:S03]  /*0380*/  IADD3 R20, P0, PT, R0, R5, RZ ;  /* 0x0000000500147210 */ /* 0x000fc60007f1e0ff */
[----:B------:R-:W4:Y:S01]  /*0390*/  LDG.E R24, desc[UR8][R24.64] ;  /* 0x0000000818187981 */ /* 0x000f22000c1e1900 */
[----:B--2---:R-:W-:Y:S01]  /*03a0*/  FADD R18, R27, R18 ;  /* 0x000000121b127221 */ /* 0x004fe20000000000 */
[----:B------:R-:W-:Y:S02]  /*03b0*/  LEA.HI.X.SX32 R27, R5, R16, 0x1, P0 ;  /* 0x00000010051b7211 */ /* 0x000fe400000f0eff */
[----:B------:R-:W-:-:S04]  /*03c0*/  LEA R26, P0, R20, UR6, 0x2 ;  /* 0x00000006141a7c11 */ /* 0x000fc8000f8010ff */
[----:B------:R-:W-:Y:S02]  /*03d0*/  LEA.HI.X R27, R20, UR7, R27, 0x2, P0 ;  /* 0x00000007141b7c11 */ /* 0x000fe400080f141b */
[----:B------:R-:W-:Y:S01]  /*03e0*/  IADD3 R20, P0, PT, R0, R7, RZ ;  /* 0x0000000700147210 */ /* 0x000fe20007f1e0ff */
[----:B---3--:R-:W-:Y:S02]  /*03f0*/  FADD R18, R18, R28 ;  /* 0x0000001c12127221 */ /* 0x008fe40000000000 */
[----:B------:R0:W2:Y:S01]  /*0400*/  LDG.E R26, desc[UR8][R26.64] ;  /* 0x000000081a1a7981 */ /* 0x0000a2000c1e1900 */
[----:B------:R-:W-:Y:S02]  /*0410*/  LEA.HI.X.SX32 R29, R7, R16, 0x1, P0 ;  /* 0x00000010071d7211 */ /* 0x000fe400000f0eff */
[----:B------:R-:W-:-:S04]  /*0420*/  LEA R28, P0, R20, UR6, 0x2 ;  /* 0x00000006141c7c11 */ /* 0x000fc8000f8010ff */
[----:B------:R-:W-:-:S05]  /*0430*/  LEA.HI.X R29, R20, UR7, R29, 0x2, P0 ;  /* 0x00000007141d7c11 */ /* 0x000fca00080f141d */
[----:B------:R1:W3:Y:S01]  /*0440*/  LDG.E R28, desc[UR8][R28.64] ;  /* 0x000000081c1c7981 */ /* 0x0002e2000c1e1900 */
[----:B------:R-:W-:Y:S01]  /*0450*/  IADD3 R20, P0, PT, R0, R9, RZ ;  /* 0x0000000900147210 */ /* 0x000fe20007f1e0ff */
[----:B----4-:R-:W-:-:S03]  /*0460*/  FADD R18, R18, R24 ;  /* 0x0000001812127221 */ /* 0x010fc60000000000 */
[----:B------:R-:W-:Y:S02]  /*0470*/  LEA.HI.X.SX32 R25, R9, R16, 0x1, P0 ;  /* 0x0000001009197211 */ /* 0x000fe400000f0eff */
[----:B------:R-:W-:-:S04]  /*0480*/  LEA R24, P0, R20, UR6, 0x2 ;  /* 0x0000000614187c11 */ /* 0x000fc8000f8010ff */
[----:B------:R-:W-:Y:S02]  /*0490*/  LEA.HI.X R25, R20, UR7, R25, 0x2, P0 ;  /* 0x0000000714197c11 */ /* 0x000fe400080f1419 */
[----:B------:R-:W-:-:S03]  /*04a0*/  IADD3 R20, P0, PT, R0, R11, RZ ;  /* 0x0000000b00147210 */ /* 0x000fc60007f1e0ff */
[----:B------:R4:W5:Y:S01]  /*04b0*/  LDG.E R24, desc[UR8][R24.64] ;  /* 0x0000000818187981 */ /* 0x000962000c1e1900 */
[----:B0-----:R-:W-:Y:S01]  /*04c0*/  LEA.HI.X.SX32 R27, R11, R16, 0x1, P0 ;  /* 0x000000100b1b7211 */ /* 0x001fe200000f0eff */
[----:B--2---:R-:W-:Y:S01]  /*04d0*/  FADD R18, R18, R26 ;  /* 0x0000001a12127221 */ /* 0x004fe20000000000 */
[----:B------:R-:W-:-:S04]  /*04e0*/  LEA R26, P0, R20, UR6, 0x2 ;  /* 0x00000006141a7c11 */ /* 0x000fc8000f8010ff */
[----:B------:R-:W-:Y:S02]  /*04f0*/  LEA.HI.X R27, R20, UR7, R27, 0x2, P0 ;  /* 0x00000007141b7c11 */ /* 0x000fe400080f141b */
[----:B------:R-:W-:-:S03]  /*0500*/  IADD3 R20, P0, PT, R0, R13, RZ ;  /* 0x0000000d00147210 */ /* 0x000fc60007f1e0ff */
[----:B------:R0:W2:Y:S01]  /*0510*/  LDG.E R26, desc[UR8][R26.64] ;  /* 0x000000081a1a7981 */ /* 0x0000a2000c1e1900 */
[----:B-1----:R-:W-:Y:S01]  /*0520*/  LEA.HI.X.SX32 R29, R13, R16, 0x1, P0 ;  /* 0x000000100d1d7211 */ /* 0x002fe200000f0eff */
[----:B---3--:R-:W-:Y:S01]  /*0530*/  FADD R18, R18, R28 ;  /* 0x0000001c12127221 */ /* 0x008fe20000000000 */
[----:B------:R-:W-:-:S04]  /*0540*/  LEA R28, P0, R20, UR6, 0x2 ;  /* 0x00000006141c7c11 */ /* 0x000fc8000f8010ff */
[----:B------:R-:W-:-:S05]  /*0550*/  LEA.HI.X R29, R20, UR7, R29, 0x2, P0 ;  /* 0x00000007141d7c11 */ /* 0x000fca00080f141d */
[----:B------:R1:W3:Y:S01]  /*0560*/  LDG.E R28, desc[UR8][R28.64] ;  /* 0x000000081c1c7981 */ /* 0x0002e2000c1e1900 */
[----:B------:R-:W-:-:S04]  /*0570*/  IADD3 R20, P0, PT, R0, R15, RZ ;  /* 0x0000000f00147210 */ /* 0x000fc80007f1e0ff */
[----:B----4-:R-:W-:Y:S01]  /*0580*/  LEA.HI.X.SX32 R25, R15, R16, 0x1, P0 ;  /* 0x000000100f197211 */ /* 0x010fe200000f0eff */
[----:B-----5:R-:W-:Y:S01]  /*0590*/  FADD R18, R18, R24 ;  /* 0x0000001812127221 */ /* 0x020fe20000000000 */
        /* <DEDUP_REMOVED lines=14> */
[----:B------:R-:W3:Y:S01]  /*0680*/  LDG.E R28, desc[UR8][R28.64] ;  /* 0x000000081c1c7981 */ /* 0x000ee2000c1e1900 */
[----:B------:R-:W-:-:S04]  /*0690*/  IADD3 R20, P0, PT, R0, R21, RZ ;  /* 0x0000001500147210 */ /* 0x000fc80007f1e0ff */
[----:B----4-:R-:W-:Y:S01]  /*06a0*/  LEA.HI.X.SX32 R25, R21, R16, 0x1, P0 ;  /* 0x0000001015197211 */ /* 0x010fe200000f0eff */
[----:B-----5:R-:W-:Y:S01]  /*06b0*/  FADD R18, R18, R24 ;  /* 0x0000001812127221 */ /* 0x020fe20000000000 */
[----:B------:R-:W-:-:S04]  /*06c0*/  LEA R24, P0, R20, UR6, 0x2 ;  /* 0x0000000614187c11 */ /* 0x000fc8000f8010ff */
[----:B------:R-:W-:Y:S02]  /*06d0*/  LEA.HI.X R25, R20, UR7, R25, 0x2, P0 ;  /* 0x0000000714197c11 */ /* 0x000fe400080f1419 */
[----:B0-----:R-:W-:-:S03]  /*06e0*/  IADD3 R27, P0, PT, R0, R4, RZ ;  /* 0x00000004001b7210 */ /* 0x001fc60007f1e0ff */
[----:B------:R-:W4:Y:S01]  /*06f0*/  LDG.E R24, desc[UR8][R24.64] ;  /* 0x0000000818187981 */ /* 0x000f22000c1e1900 */
[----:B--2---:R-:W-:-:S04]  /*0700*/  FADD R18, R18, R26 ;  /* 0x0000001a12127221 */ /* 0x004fc80000000000 */
[----:B---3--:R-:W-:Y:S01]  /*0710*/  FADD R20, R18, R28 ;  /* 0x0000001c12147221 */ /* 0x008fe20000000000 */
[----:B------:R-:W-:Y:S02]  /*0720*/  LEA.HI.X.SX32 R18, R4, R16, 0x1, P0 ;  /* 0x0000001004127211 */ /* 0x000fe400000f0eff */
[----:B------:R-:W-:-:S04]  /*0730*/  LEA R26, P0, R27, UR6, 0x2 ;  /* 0x000000061b1a7c11 */ /* 0x000fc8000f8010ff */
[----:B------:R-:W-:-:S05]  /*0740*/  LEA.HI.X R27, R27, UR7, R18, 0x2, P0 ;  /* 0x000000071b1b7c11 */ /* 0x000fca00080f1412 */
[----:B------:R-:W2:Y:S01]  /*0750*/  LDG.E R18, desc[UR8][R26.64] ;  /* 0x000000081a127981 */ /* 0x000ea2000c1e1900 */
[----:B------:R-:W-:Y:S01]  /*0760*/  IADD3 R29, P0, PT, R0, R6, RZ ;  /* 0x00000006001d7210 */ /* 0x000fe20007f1e0ff */
[----:B----4-:R-:W-:-:S03]  /*0770*/  FADD R20, R20, R24 ;  /* 0x0000001814147221 */ /* 0x010fc60000000000 */
[----:B------:R-:W-:Y:S02]  /*0780*/  LEA.HI.X.SX32 R24, R6, R16, 0x1, P0 ;  /* 0x0000001006187211 */ /* 0x000fe400000f0eff */
[----:B------:R-:W-:-:S04]  /*0790*/  LEA R28, P0, R29, UR6, 0x2 ;  /* 0x000000061d1c7c11 */ /* 0x000fc8000f8010ff */
[----:B------:R-:W-:Y:S02]  /*07a0*/  LEA.HI.X R29, R29, UR7, R24, 0x2, P0 ;  /* 0x000000071d1d7c11 */ /* 0x000fe400080f1418 */
[----:B------:R-:W-:-:S03]  /*07b0*/  IADD3 R25, P0, PT, R0, R8, RZ ;  /* 0x0000000800197210 */ /* 0x000fc60007f1e0ff */
[----:B------:R-:W3:Y:S01]  /*07c0*/  LDG.E R28, desc[UR8][R28.64] ;  /* 0x000000081c1c7981 */ /* 0x000ee2000c1e1900 */
[----:B--2---:R-:W-:Y:S01]  /*07d0*/  FADD R18, R20, R18 ;  /* 0x0000001214127221 */ /* 0x004fe20000000000 */
[----:B------:R-:W-:Y:S02]  /*07e0*/  LEA.HI.X.SX32 R20, R8, R16, 0x1, P0 ;  /* 0x0000001008147211 */ /* 0x000fe400000f0eff */
[----:B------:R-:W-:-:S04]  /*07f0*/  LEA R24, P0, R25, UR6, 0x2 ;  /* 0x0000000619187c11 */ /* 0x000fc8000f8010ff */
[----:B------:R-:W-:Y:S02]  /*0800*/  LEA.HI.X R25, R25, UR7, R20, 0x2, P0 ;  /* 0x0000000719197c11 */ /* 0x000fe400080f1414 */
[----:B------:R-:W-:-:S03]  /*0810*/  IADD3 R20, P0, PT, R0, R10, RZ ;  /* 0x0000000a00147210 */ /* 0x000fc60007f1e0ff */
[----:B------:R-:W2:Y:S01]  /*0820*/  LDG.E R24, desc[UR8][R24.64] ;  /* 0x0000000818187981 */ /* 0x000ea2000c1e1900 */
[----:B------:R-:W-:Y:S02]  /*0830*/  LEA.HI.X.SX32 R27, R10, R16, 0x1, P0 ;  /* 0x000000100a1b7211 */ /* 0x000fe400000f0eff */
[----:B------:R-:W-:-:S04]  /*0840*/  LEA R26, P0, R20, UR6, 0x2 ;  /* 0x00000006141a7c11 */ /* 0x000fc8000f8010ff */
[----:B------:R-:W-:-:S05]  /*0850*/  LEA.HI.X R27, R20, UR7, R27, 0x2, P0 ;  /* 0x00000007141b7c11 */ /* 0x000fca00080f141b */
[----:B------:R-:W4:Y:S01]  /*0860*/  LDG.E R26, desc[UR8][R26.64] ;  /* 0x000000081a1a7981 */ /* 0x000f22000c1e1900 */
[----:B------:R-:W-:Y:S01]  /*0870*/  UIADD3 UR4, UPT, UPT, UR4, 0x10, URZ ;  /* 0x0000001004047890 */ /* 0x000fe2000fffe0ff */
[----:B---3--:R-:W-:-:S03]  /*0880*/  FADD R29, R18, R28 ;  /* 0x0000001c121d7221 */ /* 0x008fc60000000000 */
[----:B------:R-:W-:Y:S01]  /*0890*/  UISETP.NE.AND UP0, UPT, UR4, URZ, UPT ;  /* 0x000000ff0400728c */ /* 0x000fe2000bf05270 */
[C---:B------:R-:W-:Y:S02]  /*08a0*/  IMAD R14, R2.reuse, 0x10, R14 ;  /* 0x00000010020e7824 */ /* 0x040fe400078e020e */
[C---:B------:R-:W-:Y:S02]  /*08b0*/  IMAD R3, R2.reuse, 0x10, R3 ;  /* 0x0000001002037824 */ /* 0x040fe400078e0203 */
[C---:B------:R-:W-:Y:S02]  /*08c0*/  IMAD R12, R2.reuse, 0x10, R12 ;  /* 0x00000010020c7824 */ /* 0x040fe400078e020c */
[C---:B------:R-:W-:Y:S02]  /*08d0*/  IMAD R5, R2.reuse, 0x10, R5 ;  /* 0x0000001002057824 */ /* 0x040fe400078e0205 */
[C---:B------:R-:W-:Y:S02]  /*08e0*/  IMAD R7, R2.reuse, 0x10, R7 ;  /* 0x0000001002077824 */ /* 0x040fe400078e0207 */
[----:B------:R-:W-:-:S02]  /*08f0*/  IMAD R9, R2, 0x10, R9 ;  /* 0x0000001002097824 */ /* 0x000fc400078e0209 */
        /* <DEDUP_REMOVED lines=9> */
[----:B------:R-:W-:Y:S02]  /*0990*/  IMAD R10, R2, 0x10, R10 ;  /* 0x00000010020a7824 */ /* 0x000fe400078e020a */
[----:B--2---:R-:W-:-:S04]  /*09a0*/  FADD R29, R29, R24 ;  /* 0x000000181d1d7221 */ /* 0x004fc80000000000 */
[----:B----4-:R-:W-:Y:S01]  /*09b0*/  FADD R18, R29, R26 ;  /* 0x0000001a1d127221 */ /* 0x010fe20000000000 */
[----:B------:R-:W-:Y:S06]  /*09c0*/  BRA.U UP0, `(.L_x_1) ;  /* 0xfffffff900307547 */ /* 0x000fec000b83ffff */
[----:B------:R-:W-:-:S12]  /*09d0*/  ULOP3.LUT UR4, UR5, 0xfff0, URZ, 0xc0, !UPT ;  /* 0x0000fff005047892 */ /* 0x000fd8000f8ec0ff */
.L_x_0:
[----:B------:R-:W-:Y:S01]  /*09e0*/  ULOP3.LUT UP0, UR6, UR5, 0xf, URZ, 0xc0, !UPT ;  /* 0x0000000f05067892 */ /* 0x000fe2000f80c0ff */
[----:B------:R-:W-:-:S08]  /*09f0*/  SHF.R.S32.HI R3, RZ, 0x1f, R0 ;  /* 0x0000001fff037819 */ /* 0x000fd00000011400 */
[----:B------:R-:W-:Y:S05]  /*0a00*/  BRA.U !UP0, `(.L_x_2) ;  /* 0x0000000508c07547 */ /* 0x000fea000b800000 */
[----:B------:R-:W-:Y:S02]  /*0a10*/  UISETP.GE.U32.AND UP0, UPT, UR6, 0x8, UPT ;  /* 0x000000080600788c */ /* 0x000fe4000bf06070 */
[----:B------:R-:W-:-:S04]  /*0a20*/  ULOP3.LUT UR7, UR5, 0x7, URZ, 0xc0, !UPT ;  /* 0x0000000705077892 */ /* 0x000fc8000f8ec0ff */
[----:B------:R-:W-:-:S03]  /*0a30*/  UISETP.NE.AND UP1, UPT, UR7, URZ, UPT ;  /* 0x000000ff0700728c */ /* 0x000fc6000bf25270 */
[----:B------:R-:W-:Y:S08]  /*0a40*/  BRA.U !UP0, `(.L_x_3) ;  /* 0x0000000108e87547 */ /* 0x000ff0000b800000 */
[----:B------:R-:W0:Y:S01]  /*0a50*/  LDCU.64 UR10, c[0x0][0x388] ;  /* 0x00007100ff0a77ac */ /* 0x000e220008000a00 */
[----:B------:R-:W-:-:S04]  /*0a60*/  IMAD R5, R2, UR4, RZ ;  /* 0x0000000402057c24 */ /* 0x000fc8000f8e02ff */
[----:B------:R-:W-:Y:S01]  /*0a70*/  IMAD.IADD R7, R2, 0x1, R5 ;  /* 0x0000000102077824 */ /* 0x000fe200078e0205 */
[----:B------:R-:W-:-:S03]  /*0a80*/  IADD3 R8, P0, PT, R0, R5, RZ ;  /* 0x0000000500087210 */ /* 0x000fc60007f1e0ff */
[----:B------:R-:W-:Y:S01]  /*0a90*/  IMAD.IADD R9, R2, 0x1, R7 ;  /* 0x0000000102097824 */ /* 0x000fe200078e0207 */
[C---:B------:R-:W-:Y:S02]  /*0aa0*/  IADD3 R6, P1, PT, R0.reuse, R7, RZ ;  /* 0x0000000700067210 */ /* 0x040fe40007f3e0ff */
[-C--:B------:R-:W-:Y:S02]  /*0ab0*/  LEA.HI.X.SX32 R5, R5, R3.reuse, 0x1, P0 ;  /* 0x0000000305057211 */ /* 0x080fe400000f0eff */
[----:B------:R-:W-:Y:S02]  /*0ac0*/  LEA.HI.X.SX32 R11, R7, R3, 0x1, P1 ;  /* 0x00000003070b7211 */ /* 0x000fe400008f0eff */
[----:B------:R-:W-:Y:S02]  /*0ad0*/  IADD3 R7, P2, PT, R0, R9, RZ ;  /* 0x0000000900077210 */ /* 0x000fe40007f5e0ff */
[----:B0-----:R-:W-:Y:S02]  /*0ae0*/  LEA R14, P1, R6, UR10, 0x2 ;  /* 0x0000000a060e7c11 */ /* 0x001fe4000f8210ff */
[----:B------:R-:W-:-:S02]  /*0af0*/  LEA R4, P0, R8, UR10, 0x2 ;  /* 0x0000000a08047c11 */ /* 0x000fc4000f8010ff */
[----:B------:R-:W-:Y:S01]  /*0b00*/  LEA.HI.X R15, R6, UR11, R11, 0x2, P1 ;  /* 0x0000000b060f7c11 */ /* 0x000fe200088f140b */
[----:B------:R-:W-:Y:S01]  /*0b10*/  IMAD.IADD R11, R2, 0x1, R9 ;  /* 0x00000001020b7824 */ /* 0x000fe200078e0209 */
[----:B------:R-:W-:Y:S02]  /*0b20*/  LEA.HI.X R5, R8, UR11, R5, 0x2, P0 ;  /* 0x0000000b08057c11 */ /* 0x000fe400080f1405 */
[----:B------:R-:W-:Y:S01]  /*0b30*/  LEA.HI.X.SX32 R8, R9, R3, 0x1, P2 ;  /* 0x0000000309087211 */ /* 0x000fe200010f0eff */
[----:B------:R-:W-:Y:S01]  /*0b40*/  IMAD.IADD R17, R2, 0x1, R11 ;  /* 0x0000000102117824 */ /* 0x000fe200078e020b */
[C---:B------:R-:W-:Y:S01]  /*0b50*/  LEA R6, P0, R7.reuse, UR10, 0x2 ;  /* 0x0000000a07067c11 */ /* 0x040fe2000f8010ff */
[----:B------:R0:W2:Y:S01]  /*0b60*/  LDG.E R13, desc[UR8][R4.64] ;  /* 0x00000008040d7981 */ /* 0x0000a2000c1e1900 */
[----:B------:R-:W-:Y:S02]  /*0b70*/  IADD3 R9, P1, PT, R0, R11, RZ ;  /* 0x0000000b00097210 */ /* 0x000fe40007f3e0ff */
[----:B------:R-:W-:Y:S01]  /*0b80*/  LEA.HI.X R7, R7, UR11, R8, 0x2, P0 ;  /* 0x0000000b07077c11 */ /* 0x000fe200080f1408 */
[----:B------:R-:W-:Y:S01]  /*0b90*/  IMAD.IADD R19, R2, 0x1, R17 ;  /* 0x0000000102137824 */ /* 0x000fe200078e0211 */
[----:B------:R-:W-:Y:S01]  /*0ba0*/  LEA.HI.X.SX32 R10, R11, R3, 0x1, P1 ;  /* 0x000000030b0a7211 */ /* 0x000fe200008f0eff */
[----:B------:R1:W3:Y:S01]  /*0bb0*/  LDG.E R12, desc[UR8][R14.64] ;  /* 0x000000080e0c7981 */ /* 0x0002e2000c1e1900 */
[----:B------:R-:W-:-:S02]  /*0bc0*/  LEA R8, P0, R9, UR10, 0x2 ;  /* 0x0000000a09087c11 */ /* 0x000fc4000f8010ff */
[----:B------:R-:W-:Y:S01]  /*0bd0*/  IADD3 R11, P1, PT, R0, R17, RZ ;  /* 0x00000011000b7210 */ /* 0x000fe20007f3e0ff */
[----:B------:R4:W5:Y:S01]  /*0be0*/  LDG.E R16, desc[UR8][R6.64] ;  /* 0x0000000806107981 */ /* 0x000962000c1e1900 */
[----:B------:R-:W-:Y:S02]  /*0bf0*/  LEA.HI.X R9, R9, UR11, R10, 0x2, P0 ;  /* 0x0000000b09097c11 */ /* 0x000fe400080f140a */
[----:B------:R-:W-:Y:S01]  /*0c00*/  LEA.HI.X.SX32 R20, R17, R3, 0x1, P1 ;  /* 0x0000000311147211 */ /* 0x000fe200008f0eff */
[----:B------:R-:W-:Y:S01]  /*0c10*/  IMAD.IADD R17, R2, 0x1, R19 ;  /* 0x0000000102117824 */ /* 0x000fe200078e0213 */
[C---:B------:R-:W-:Y:S01]  /*0c20*/  LEA R10, P0, R11.reuse, UR10, 0x2 ;  /* 0x0000000a0b0a7c11 */ /* 0x040fe2000f8010ff */
[----:B------:R-:W5:Y:S01]  /*0c30*/  LDG.E R8, desc[UR8][R8.64] ;  /* 0x0000000808087981 */ /* 0x000f62000c1e1900 */
[----:B0-----:R-:W-:Y:S02]  /*0c40*/  IADD3 R5, P1, PT, R0, R19, RZ ;  /* 0x0000001300057210 */ /* 0x001fe40007f3e0ff */
[----:B------:R-:W-:Y:S01]  /*0c50*/  LEA.HI.X R11, R11, UR11, R20, 0x2, P0 ;  /* 0x0000000b0b0b7c11 */ /* 0x000fe200080f1414 */
[----:B-1----:R-:W-:Y:S01]  /*0c60*/  IMAD.IADD R14, R2, 0x1, R17 ;  /* 0x00000001020e7824 */ /* 0x002fe200078e0211 */
[----:B------:R-:W-:-:S02]  /*0c70*/  LEA.HI.X.SX32 R20, R19, R3, 0x1, P1 ;  /* 0x0000000313147211 */ /* 0x000fc400008f0eff */
[C---:B------:R-:W-:Y:S02]  /*0c80*/  LEA R4, P0, R5.reuse, UR10, 0x2 ;  /* 0x0000000a05047c11 */ /* 0x040fe4000f8010ff */
[C---:B------:R-:W-:Y:S01]  /*0c90*/  IADD3 R19, P1, PT, R0.reuse, R17, RZ ;  /* 0x0000001100137210 */ /* 0x040fe20007f3e0ff */
[----:B------:R-:W5:Y:S01]  /*0ca0*/  LDG.E R11, desc[UR8][R10.64] ;  /* 0x000000080a0b7981 */ /* 0x000f62000c1e1900 */
[----:B------:R-:W-:Y:S02]  /*0cb0*/  LEA.HI.X R5, R5, UR11, R20, 0x2, P0 ;  /* 0x0000000b05057c11 */ /* 0x000fe400080f1414 */
[----:B------:R-:W-:Y:S02]  /*0cc0*/  LEA.HI.X.SX32 R20, R17, R3, 0x1, P1 ;  /* 0x0000000311147211 */ /* 0x000fe400008f0eff */
[C---:B----4-:R-:W-:Y:S02]  /*0cd0*/  LEA R6, P0, R19.reuse, UR10, 0x2 ;  /* 0x0000000a13067c11 */ /* 0x050fe4000f8010ff */
[----:B------:R-:W-:Y:S01]  /*0ce0*/  IADD3 R15, P1, PT, R0, R14, RZ ;  /* 0x0000000e000f7210 */ /* 0x000fe20007f3e0ff */
[----:B------:R-:W4:Y:S01]  /*0cf0*/  LDG.E R5, desc[UR8][R4.64] ;  /* 0x0000000804057981 */ /* 0x000f22000c1e1900 */
[----:B------:R-:W-:-:S02]  /*0d00*/  LEA.HI.X R7, R19, UR11, R20, 0x2, P0 ;  /* 0x0000000b13077c11 */ /* 0x000fc400080f1414 */
[----:B------:R-:W-:Y:S02]  /*0d10*/  LEA.HI.X.SX32 R20, R14, R3, 0x1, P1 ;  /* 0x000000030e147211 */ /* 0x000fe400008f0eff */
[C---:B------:R-:W-:Y:S02]  /*0d20*/  LEA R14, P0, R15.reuse, UR10, 0x2 ;  /* 0x0000000a0f0e7c11 */ /* 0x040fe4000f8010ff */
[----:B------:R-:W4:Y:S02]  /*0d30*/  LDG.E R7, desc[UR8][R6.64] ;  /* 0x0000000806077981 */ /* 0x000f24000c1e1900 */
[----:B------:R-:W-:-:S06]  /*0d40*/  LEA.HI.X R15, R15, UR11, R20, 0x2, P0 ;  /* 0x0000000b0f0f7c11 */ /* 0x000fcc00080f1414 */
[----:B------:R-:W4:Y:S01]  /*0d50*/  LDG.E R15, desc[UR8][R14.64] ;  /* 0x000000080e0f7981 */ /* 0x000f22000c1e1900 */
[----:B------:R-:W-:Y:S01]  /*0d60*/  UIADD3 UR4, UPT, UPT, UR4, 0x8, URZ ;  /* 0x0000000804047890 */ /* 0x000fe2000fffe0ff */
[----:B--2---:R-:W-:-:S04]  /*0d70*/  FADD R13, R18, R13 ;  /* 0x0000000d120d7221 */ /* 0x004fc80000000000 */
[----:B---3--:R-:W-:-:S04]  /*0d80*/  FADD R13, R13, R12 ;  /* 0x0000000c0d0d7221 */ /* 0x008fc80000000000 */
[----:B-----5:R-:W-:-:S04]  /*0d90*/  FADD R13, R13, R16 ;  /* 0x000000100d0d7221 */ /* 0x020fc80000000000 */
[----:B------:R-:W-:-:S04]  /*0da0*/  FADD R8, R13, R8 ;  /* 0x000000080d087221 */ /* 0x000fc80000000000 */
[----:B------:R-:W-:-:S04]  /*0db0*/  FADD R8, R8, R11 ;  /* 0x0000000b08087221 */ /* 0x000fc80000000000 */
[----:B----4-:R-:W-:-:S04]  /*0dc0*/  FADD R8, R8, R5 ;  /* 0x0000000508087221 */ /* 0x010fc80000000000 */
[----:B------:R-:W-:-:S04]  /*0dd0*/  FADD R8, R8, R7 ;  /* 0x0000000708087221 */ /* 0x000fc80000000000 */
[----:B------:R-:W-:-:S07]  /*0de0*/  FADD R18, R8, R15 ;  /* 0x0000000f08127221 */ /* 0x000fce0000000000 */
.L_x_3:
        /* <DEDUP_REMOVED lines=10> */
[----:B------:R-:W-:Y:S02]  /*0e90*/  IADD3 R10, P1, PT, R0, R9, RZ ;  /* 0x00000009000a7210 */ /* 0x000fe40007f3e0ff */
[-C--:B------:R-:W-:Y:S01]  /*0ea0*/  LEA.HI.X.SX32 R8, R5, R3.reuse, 0x1, P0 ;  /* 0x0000000305087211 */ /* 0x080fe200000f0eff */
[----:B------:R-:W-:Y:S01]  /*0eb0*/  IMAD.IADD R13, R2, 0x1, R11 ;  /* 0x00000001020d7824 */ /* 0x000fe200078e020b */
[----:B------:R-:W-:Y:S02]  /*0ec0*/  LEA.HI.X.SX32 R9, R9, R3, 0x1, P1 ;  /* 0x0000000309097211 */ /* 0x000fe400008f0eff */
[----:B------:R-:W-:Y:S02]  /*0ed0*/  IADD3 R12, P2, PT, R0, R11, RZ ;  /* 0x0000000b000c7210 */ /* 0x000fe40007f5e0ff */
[----:B0-----:R-:W-:Y:S02]  /*0ee0*/  LEA R6, P0, R7, UR6, 0x2 ;  /* 0x0000000607067c11 */ /* 0x001fe4000f8010ff */
[----:B------:R-:W-:-:S02]  /*0ef0*/  LEA R4, P1, R10, UR6, 0x2 ;  /* 0x000000060a047c11 */ /* 0x000fc4000f8210ff */
[----:B------:R-:W-:Y:S02]  /*0f00*/  LEA.HI.X R7, R7, UR7, R8, 0x2, P0 ;  /* 0x0000000707077c11 */ /* 0x000fe400080f1408 */
[----:B------:R-:W-:Y:S02]  /*0f10*/  LEA.HI.X R5, R10, UR7, R9, 0x2, P1 ;  /* 0x000000070a057c11 */ /* 0x000fe400088f1409 */
[----:B------:R-:W-:Y:S02]  /*0f20*/  LEA.HI.X.SX32 R11, R11, R3, 0x1, P2 ;  /* 0x000000030b0b7211 */ /* 0x000fe400010f0eff */
[----:B------:R-:W-:Y:S01]  /*0f30*/  LEA R8, P0, R12, UR6, 0x2 ;  /* 0x000000060c087c11 */ /* 0x000fe2000f8010ff */
[----:B------:R-:W2:Y:S01]  /*0f40*/  LDG.E R7, desc[UR8][R6.64] ;  /* 0x0000000806077981 */ /* 0x000ea2000c1e1900 */
[----:B------:R-:W-:Y:S02]  /*0f50*/  IADD3 R14, P1, PT, R0, R13, RZ ;  /* 0x0000000d000e7210 */ /* 0x000fe40007f3e0ff */
[----:B------:R-:W-:Y:S01]  /*0f60*/  LEA.HI.X R9, R12, UR7, R11, 0x2, P0 ;  /* 0x000000070c097c11 */ /* 0x000fe200080f140b */
[----:B------:R-:W3:Y:S01]  /*0f70*/  LDG.E R5, desc[UR8][R4.64] ;  /* 0x0000000804057981 */ /* 0x000ee2000c1e1900 */
[----:B------:R-:W-:-:S02]  /*0f80*/  LEA.HI.X.SX32 R13, R13, R3, 0x1, P1 ;  /* 0x000000030d0d7211 */ /* 0x000fc400008f0eff */
[C---:B------:R-:W-:Y:S02]  /*0f90*/  LEA R10, P0, R14.reuse, UR6, 0x2 ;  /* 0x000000060e0a7c11 */ /* 0x040fe4000f8010ff */
[----:B------:R-:W4:Y:S02]  /*0fa0*/  LDG.E R9, desc[UR8][R8.64] ;  /* 0x0000000808097981 */ /* 0x000f24000c1e1900 */
[----:B------:R-:W-:-:S06]  /*0fb0*/  LEA.HI.X R11, R14, UR7, R13, 0x2, P0 ;  /* 0x000000070e0b7c11 */ /* 0x000fcc00080f140d */
[----:B------:R-:W5:Y:S01]  /*0fc0*/  LDG.E R11, desc[UR8][R10.64] ;  /* 0x000000080a0b7981 */ /* 0x000f62000c1e1900 */
[----:B------:R-:W-:Y:S01]  /*0fd0*/  UIADD3 UR4, UPT, UPT, UR4, 0x4, URZ ;  /* 0x0000000404047890 */ /* 0x000fe2000fffe0ff */
[----:B--2---:R-:W-:-:S04]  /*0fe0*/  FADD R18, R18, R7 ;  /* 0x0000000712127221 */ /* 0x004fc80000000000 */
[----:B---3--:R-:W-:-:S04]  /*0ff0*/  FADD R18, R18, R5 ;  /* 0x0000000512127221 */ /* 0x008fc80000000000 */
[----:B----4-:R-:W-:-:S04]  /*1000*/  FADD R18, R18, R9 ;  /* 0x0000000912127221 */ /* 0x010fc80000000000 */
[----:B-----5:R-:W-:-:S07]  /*1010*/  FADD R18, R18, R11 ;  /* 0x0000000b12127221 */ /* 0x020fce0000000000 */
.L_x_4:
[----:B------:R-:W-:Y:S05]  /*1020*/  BRA.U !UP1, `(.L_x_2) ;  /* 0x0000000109387547 */ /* 0x000fea000b800000 */
[----:B------:R-:W-:Y:S01]  /*1030*/  IMAD R23, R23, UR4, RZ ;  /* 0x0000000417177c24 */ /* 0x000fe2000f8e02ff */
[----:B------:R-:W0:Y:S03]  /*1040*/  LDCU.64 UR6, c[0x0][0x388] ;  /* 0x00007100ff0677ac */ /* 0x000e260008000a00 */
[----:B------:R-:W-:Y:S01]  /*1050*/  IMAD R23, R23, R22, RZ ;  /* 0x0000001617177224 */ /* 0x000fe200078e02ff */
[----:B------:R-:W-:-:S12]  /*1060*/  UIADD3 UR5, UPT, UPT, -UR5, URZ, URZ ;  /* 0x000000ff05057290 */ /* 0x000fd8000fffe1ff */
.L_x_5:
[----:B------:R-:W-:-:S04]  /*1070*/  IADD3 R5, P0, PT, R0, R23, RZ ;  /* 0x0000001700057210 */ /* 0x000fc80007f1e0ff */
[----:B------:R-:W-:Y:S02]  /*1080*/  LEA.HI.X.SX32 R6, R23, R3, 0x1, P0 ;  /* 0x0000000317067211 */ /* 0x000fe400000f0eff */
[----:B0-----:R-:W-:-:S04]  /*1090*/  LEA R4, P0, R5, UR6, 0x2 ;  /* 0x0000000605047c11 */ /* 0x001fc8000f8010ff */
[----:B------:R-:W-:-:S06]  /*10a0*/  LEA.HI.X R5, R5, UR7, R6, 0x2, P0 ;  /* 0x0000000705057c11 */ /* 0x000fcc00080f1406 */
[----:B------:R-:W2:Y:S01]  /*10b0*/  LDG.E R5, desc[UR8][R4.64] ;  /* 0x0000000804057981 */ /* 0x000ea2000c1e1900 */
[----:B------:R-:W-:Y:S01]  /*10c0*/  UIADD3 UR5, UPT, UPT, UR5, 0x1, URZ ;  /* 0x0000000105057890 */ /* 0x000fe2000fffe0ff */
[----:B------:R-:W-:-:S03]  /*10d0*/  IMAD.IADD R23, R2, 0x1, R23 ;  /* 0x0000000102177824 */ /* 0x000fc600078e0217 */
[----:B------:R-:W-:Y:S01]  /*10e0*/  UISETP.NE.AND UP0, UPT, UR5, URZ, UPT ;  /* 0x000000ff0500728c */ /* 0x000fe2000bf05270 */
[----:B--2---:R-:W-:-:S08]  /*10f0*/  FADD R18, R5, R18 ;  /* 0x0000001205127221 */ /* 0x004fd00000000000 */
[----:B------:R-:W-:Y:S05]  /*1100*/  BRA.U UP0, `(.L_x_5) ;  /* 0xfffffffd00d87547 */ /* 0x000fea000b83ffff */
.L_x_2:
[----:B------:R-:W0:Y:S02]  /*1110*/  LDCU.64 UR4, c[0x0][0x390] ;  /* 0x00007200ff0477ac */ /* 0x000e240008000a00 */
[----:B0-----:R-:W-:-:S04]  /*1120*/  LEA R2, P0, R0, UR4, 0x2 ;  /* 0x0000000400027c11 */ /* 0x001fc8000f8010ff */
[----:B------:R-:W-:-:S05]  /*1130*/  LEA.HI.X R3, R0, UR5, R3, 0x2, P0 ;  /* 0x0000000500037c11 */ /* 0x000fca00080f1403 */
[----:B------:R-:W-:Y:S01]  /*1140*/  STG.E desc[UR8][R2.64], R18 ;  /* 0x0000001202007986 */ /* 0x000fe2000c101908 */
[----:B------:R-:W-:Y:S05]  /*1150*/  EXIT ;  /* 0x000000000000794d */ /* 0x000fea0003800000 */
.L_x_6:
[----:B------:R-:W-:-:S00]  /*1160*/  BRA `(.L_x_6) ;  /* 0xfffffffc00fc7947 */ /* 0x000fc0000383ffff */
[----:B------:R-:W-:-:S00]  /*1170*/  NOP ;  /* 0x0000000000007918 */ /* 0x000fc00000000000 */
        /* <DEDUP_REMOVED lines=8> */
.L_x_9:


//--------------------- .text._ZN13matmul_tensor13matmul_tensorEiiiPKfS1_Pf --------------------------
	.section	.text._ZN13matmul_tensor13matmul_tensorEiiiPKfS1_Pf,"ax",@progbits
	.align	128
        .global         _ZN13matmul_tensor13matmul_tensorEiiiPKfS1_Pf
        .type           _ZN13matmul_tensor13matmul_tensorEiiiPKfS1_Pf,@function
        .size           _ZN13matmul_tensor13matmul_tensorEiiiPKfS1_Pf,(.L_x_10 - _ZN13matmul_tensor13matmul_tensorEiiiPKfS1_Pf)
        .other          _ZN13matmul_tensor13matmul_tensorEiiiPKfS1_Pf,@"STO_CUDA_ENTRY STV_DEFAULT"
_ZN13matmul_tensor13matmul_tensorEiiiPKfS1_Pf:
.text._ZN13matmul_tensor13matmul_tensorEiiiPKfS1_Pf:
[----:B------:R-:W-:Y:S01]  /*0000*/  LDC R1, c[0x0][0x37c] ;  /* 0x0000df00ff017b82 */ /* 0x000fe20000000800 */
[----:B------:R-:W1:Y:S01]  /*0010*/  LDCU UR11, c[0x0][0x360] ;  /* 0x00006c00ff0b77ac */ /* 0x000e620008000800 */
[----:B------:R-:W2:Y:S06]  /*0020*/  S2R R42, SR_TID.Y ;  /* 0x00000000002a7919 */ /* 0x000eac0000002200 */
[----:B------:R-:W3:Y:S01]  /*0030*/  S2UR UR7, SR_CTAID.Z ;  /* 0x00000000000779c3 */ /* 0x000ee20000002700 */
[----:B------:R-:W-:Y:S01]  /*0040*/  CS2R R20, SRZ ;  /* 0x0000000000147805 */ /* 0x000fe2000001ff00 */
[----:B------:R-:W4:Y:S01]  /*0050*/  LDCU UR14, c[0x0][0x388] ;  /* 0x00007100ff0e77ac */ /* 0x000f220008000800 */
[----:B------:R-:W2:Y:S01]  /*0060*/  S2R R7, SR_TID.X ;  /* 0x0000000000077919 */ /* 0x000ea20000002100 */
[----:B------:R-:W-:-:S02]  /*0070*/  CS2R R32, SRZ ;  /* 0x0000000000207805 */ /* 0x000fc4000001ff00 */
[----:B------:R-:W-:Y:S01]  /*0080*/  CS2R R22, SRZ ;  /* 0x0000000000167805 */ /* 0x000fe2000001ff00 */
[----:B------:R-:W5:Y:S01]  /*0090*/  LDCU.64 UR8, c[0x0][0x380] ;  /* 0x00007000ff0877ac */ /* 0x000f620008000a00 */
[----:B------:R-:W5:Y:S01]  /*00a0*/  S2R R13, SR_CgaCtaId ;  /* 0x00000000000d7919 */ /* 0x000f620000008800 */
[----:B------:R-:W4:Y:S01]  /*00b0*/  S2UR UR5, SR_CTAID.X ;  /* 0x00000000000579c3 */ /* 0x000f220000002500 */
[----:B------:R-:W-:Y:S01]  /*00c0*/  CS2R R34, SRZ ;  /* 0x0000000000227805 */ /* 0x000fe2000001ff00 */
[----:B------:R-:W5:Y:S01]  /*00d0*/  LDCU.64 UR12, c[0x0][0x358] ;  /* 0x00006b00ff0c77ac */ /* 0x000f620008000a00 */
[----:B------:R-:W5:Y:S01]  /*00e0*/  S2R R15, SR_CTAID.X ;  /* 0x00000000000f7919 */ /* 0x000f620000002500 */
[----:B-1----:R-:W-:Y:S02]  /*00f0*/  USHF.L.U32 UR4, UR11, 0x2, URZ ;  /* 0x000000020b047899 */ /* 0x002fe400080006ff */
[----:B------:R-:W1:Y:S02]  /*0100*/  I2F.U32.RP R0, UR11 ;  /* 0x0000000b00007d06 */ /* 0x000e640008209000 */
[----:B------:R-:W5:Y:S01]  /*0110*/  S2UR UR6, SR_CTAID.Y ;  /* 0x00000000000679c3 */ /* 0x000f620000002600 */
[----:B------:R-:W-:-:S02]  /*0120*/  ISETP.NE.U32.AND P1, PT, RZ, UR11, PT ;  /* 0x0000000bff007c0c */ /* 0x000fc4000bf25070 */
[----:B------:R-:W-:Y:S02]  /*0130*/  MOV R24, UR11 ;  /* 0x0000000b00187c02 */ /* 0x000fe40008000f00 */
[----:B------:R-:W-:Y:S01]  /*0140*/  IADD3 R9, PT, PT, RZ, -UR4, RZ ;  /* 0x80000004ff097c10 */ /* 0x000fe2000fffe0ff */
[----:B---3--:R-:W-:Y:S01]  /*0150*/  UIMAD UR10, UR7, 0x600, URZ ;  /* 0x00000600070a78a4 */ /* 0x008fe2000f8e02ff */
[----:B------:R-:W3:Y:S01]  /*0160*/  I2F.U32.RP R6, UR4 ;  /* 0x0000000400067d06 */ /* 0x000ee20008209000 */
[----:B------:R-:W-:-:S04]  /*0170*/  ISETP.NE.U32.AND P2, PT, RZ, UR4, PT ;  /* 0x00000004ff007c0c */ /* 0x000fc8000bf45070 */
[----:B------:R-:W-:Y:S01]  /*0180*/  MOV R46, UR10 ;  /* 0x0000000a002e7c02 */ /* 0x000fe20008000f00 */
[----:B------:R-:W-:Y:S01]  /*0190*/  IMAD.U32 R14, RZ, RZ, UR10 ;  /* 0x0000000aff0e7e24 */ /* 0x000fe2000f8e00ff */
[----:B----4-:R-:W-:Y:S01]  /*01a0*/  UIMAD UR5, UR4, UR5, URZ ;  /* 0x00000005040572a4 */ /* 0x010fe2000f8e02ff */
[----:B-1----:R-:W1:Y:S01]  /*01b0*/  MUFU.RCP R0, R0 ;  /* 0x0000000000007308 */ /* 0x002e620000001000 */
[----:B--2---:R-:W-:-:S04]  /*01c0*/  IMAD R42, R42, UR11, R7 ;  /* 0x0000000b2a2a7c24 */ /* 0x004fc8000f8e0207 */
[C---:B------:R-:W-:Y:S01]  /*01d0*/  IMAD.SHL.U32 R27, R42.reuse, 0x4, RZ ;  /* 0x000000042a1b7824 */ /* 0x040fe200078e00ff */
[----:B------:R-:W-:Y:S02]  /*01e0*/  SHF.R.U32.HI R43, RZ, 0x3, R42 ;  /* 0x00000003ff2b7819 */ /* 0x000fe4000001162a */
[----:B---3--:R-:W2:Y:S01]  /*01f0*/  MUFU.RCP R6, R6 ;  /* 0x0000000600067308 */ /* 0x008ea20000001000 */
[----:B------:R-:W-:Y:S02]  /*0200*/  LOP3.LUT R28, R42, 0x3, RZ, 0xc0, !PT ;  /* 0x000000032a1c7812 */ /* 0x000fe400078ec0ff */
[----:B------:R-:W-:Y:S02]  /*0210*/  LOP3.LUT R46, R46, 0x1c, R27, 0xf8, !PT ;  /* 0x0000001c2e2e7812 */ /* 0x000fe400078ef81b */
[----:B------:R-:W-:Y:S01]  /*0220*/  LOP3.LUT R26, R27, 0x1c, RZ, 0xc0, !PT ;  /* 0x0000001c1b1a7812 */ /* 0x000fe200078ec0ff */
[----:B-1----:R-:W-:-:S04]  /*0230*/  VIADD R2, R0, 0xffffffe ;  /* 0x0ffffffe00027836 */ /* 0x002fc80000000000 */
[----:B------:R-:W-:Y:S01]  /*0240*/  IMAD R41, R43, 0x24, R26 ;  /* 0x000000242b297824 */ /* 0x000fe200078e021a */
[----:B------:R1:W3:Y:S01]  /*0250*/  F2I.FTZ.U32.TRUNC.NTZ R3, R2 ;  /* 0x0000000200037305 */ /* 0x0002e2000021f000 */
[----:B--2---:R-:W-:-:S07]  /*0260*/  VIADD R4, R6, 0xffffffe ;  /* 0x0ffffffe06047836 */ /* 0x004fce0000000000 */
[----:B------:R2:W4:Y:S01]  /*0270*/  F2I.FTZ.U32.TRUNC.NTZ R5, R4 ;  /* 0x0000000400057305 */ /* 0x000522000021f000 */
[----:B-1----:R-:W-:Y:S02]  /*0280*/  IMAD.MOV.U32 R2, RZ, RZ, RZ ;  /* 0x000000ffff027224 */ /* 0x002fe400078e00ff */
[----:B---3--:R-:W-:Y:S01]  /*0290*/  IMAD.MOV R6, RZ, RZ, -R3 ;  /* 0x000000ffff067224 */ /* 0x008fe200078e0a03 */
[----:B--2---:R-:W-:Y:S01]  /*02a0*/  MOV R4, RZ ;  /* 0x000000ff00047202 */ /* 0x004fe20000000f00 */
[----:B----4-:R-:W-:Y:S01]  /*02b0*/  IMAD R7, R9, R5, RZ ;  /* 0x0000000509077224 */ /* 0x010fe200078e02ff */
[----:B------:R-:W-:-:S03]  /*02c0*/  LOP3.LUT R9, RZ, UR4, RZ, 0x33, !PT ;  /* 0x00000004ff097c12 */ /* 0x000fc6000f8e33ff */
[----:B------:R-:W-:-:S04]  /*02d0*/  IMAD.HI.U32 R0, R5, R7, R4 ;  /* 0x0000000705007227 */ /* 0x000fc800078e0004 */
[----:B------:R-:W-:Y:S02]  /*02e0*/  IMAD R5, R6, UR11, RZ ;  /* 0x0000000b06057c24 */ /* 0x000fe4000f8e02ff */
[----:B------:R-:W-:-:S04]  /*02f0*/  IMAD.HI.U32 R8, R0, R27, RZ ;  /* 0x0000001b00087227 */ /* 0x000fc800078e00ff */
[----:B------:R-:W-:-:S04]  /*0300*/  IMAD.HI.U32 R3, R3, R5, R2 ;  /* 0x0000000503037227 */ /* 0x000fc800078e0002 */
[----:B------:R-:W-:Y:S02]  /*0310*/  IMAD.MOV R2, RZ, RZ, -R8 ;  /* 0x000000ffff027224 */ /* 0x000fe400078e0a08 */
[----:B------:R-:W-:-:S04]  /*0320*/  IMAD.HI.U32 R40, R3, R42, RZ ;  /* 0x0000002a03287227 */ /* 0x000fc800078e00ff */
[----:B------:R-:W-:Y:S01]  /*0330*/  IMAD R2, R2, UR4, R27 ;  /* 0x0000000402027c24 */ /* 0x000fe2000f8e021b */
[----:B------:R-:W-:-:S04]  /*0340*/  IADD3 R3, PT, PT, -R40, RZ, RZ ;  /* 0x000000ff28037210 */ /* 0x000fc80007ffe1ff */
[----:B------:R-:W-:Y:S01]  /*0350*/  ISETP.GE.U32.AND P4, PT, R2, UR4, PT ;  /* 0x0000000402007c0c */ /* 0x000fe2000bf86070 */
[----:B------:R-:W-:Y:S02]  /*0360*/  IMAD R0, R3, UR11, R42 ;  /* 0x0000000b03007c24 */ /* 0x000fe4000f8e022a */
[----:B------:R-:W5:Y:S03]  /*0370*/  LDC R3, c[0x0][0x364] ;  /* 0x0000d900ff037b82 */ /* 0x000f660000000800 */
[----:B------:R-:W-:-:S07]  /*0380*/  ISETP.GE.U32.AND P0, PT, R0, UR11, PT ;  /* 0x0000000b00007c0c */ /* 0x000fce000bf06070 */
[----:B------:R-:W-:Y:S02]  /*0390*/  @P4 VIADD R2, R2, -UR4 ;  /* 0x8000000402024c36 */ /* 0x000fe40008000000 */
[----:B------:R-:W-:-:S03]  /*03a0*/  @P4 VIADD R8, R8, 0x1 ;  /* 0x0000000108084836 */ /* 0x000fc60000000000 */
[----:B------:R-:W-:Y:S01]  /*03b0*/  ISETP.GE.U32.AND P3, PT, R2, UR4, PT ;  /* 0x0000000402007c0c */ /* 0x000fe2000bf66070 */
[----:B------:R-:W-:Y:S02]  /*03c0*/  @P0 VIADD R0, R0, -UR11 ;  /* 0x8000000b00000c36 */ /* 0x000fe40008000000 */
[----:B------:R-:W-:Y:S01]  /*03d0*/  @P0 VIADD R40, R40, 0x1 ;  /* 0x0000000128280836 */ /* 0x000fe20000000000 */
[----:B------:R-:W-:Y:S02]  /*03e0*/  ISETP.GE.AND P0, PT, R46, UR14, PT ;  /* 0x0000000e2e007c0c */ /* 0x000fe4000bf06270 */
[----:B------:R-:W-:Y:S01]  /*03f0*/  ISETP.GE.U32.AND P5, PT, R0, UR11, PT ;  /* 0x0000000b00007c0c */ /* 0x000fe2000bfa6070 */
[----:B-----5:R-:W-:Y:S01]  /*0400*/  IMAD R0, R3, UR6, RZ ;  /* 0x0000000603007c24 */ /* 0x020fe2000f8e02ff */
[----:B------:R-:W-:-:S05]  /*0410*/  UIADD3 UR6, UPT, UPT, UR4, 0x8, URZ ;  /* 0x0000000804067890 */ /* 0x000fca000fffe0ff */
[----:B------:R-:W-:Y:S01]  /*0420*/  @P3 VIADD R2, R2, -UR4 ;  /* 0x8000000402023c36 */ /* 0x000fe20008000000 */
[----:B------:R-:W-:Y:S01]  /*0430*/  UIMAD UR4, UR7, UR8, URZ ;  /* 0x00000008070472a4 */ /* 0x000fe2000f8e02ff */
[----:B------:R-:W-:Y:S01]  /*0440*/  IMAD R49, R0, 0x4, R43 ;  /* 0x0000000400317824 */ /* 0x000fe200078e022b */
[----:B------:R-:W-:Y:S01]  /*0450*/  LOP3.LUT R43, R43, 0x7fff0, RZ, 0xc0, !PT ;  /* 0x0007fff02b2b7812 */ /* 0x000fe200078ec0ff */
[----:B------:R-:W-:Y:S01]  /*0460*/  @P3 VIADD R8, R8, 0x1 ;  /* 0x0000000108083836 */ /* 0x000fe20000000000 */
[----:B------:R-:W-:Y:S01]  /*0470*/  SEL R11, R9, R2, !P2 ;  /* 0x00000002090b7207 */ /* 0x000fe20005000000 */
[----:B------:R-:W-:Y:S01]  /*0480*/  UIMAD UR4, UR4, UR9, URZ ;  /* 0x00000009040472a4 */ /* 0x000fe2000f8e02ff */
[----:B------:R-:W-:Y:S01]  /*0490*/  @P5 IADD3 R40, PT, PT, R40, 0x1, RZ ;  /* 0x0000000128285810 */ /* 0x000fe20007ffe0ff */
[----:B------:R-:W1:Y:S01]  /*04a0*/  LDCU UR7, c[0x0][0x388] ;  /* 0x00007100ff0777ac */ /* 0x000e620008000800 */
[----:B------:R-:W-:Y:S01]  /*04b0*/  @!P1 LOP3.LUT R40, RZ, UR11, RZ, 0x33, !PT ;  /* 0x0000000bff289c12 */ /* 0x000fe2000f8e33ff */
[----:B------:R-:W-:Y:S01]  /*04c0*/  VIADD R44, R11, UR5 ;  /* 0x000000050b2c7c36 */ /* 0x000fe20008000000 */
[----:B------:R-:W-:Y:S01]  /*04d0*/  ISETP.GE.OR P0, PT, R49, UR8, P0 ;  /* 0x0000000831007c0c */ /* 0x000fe20008706670 */
[----:B------:R-:W2:Y:S01]  /*04e0*/  LDCU UR8, c[0x0][0x380] ;  /* 0x00007000ff0877ac */ /* 0x000ea20008000800 */
[C---:B------:R-:W-:Y:S01]  /*04f0*/  IADD3 R45, PT, PT, R40.reuse, UR10, RZ ;  /* 0x0000000a282d7c10 */ /* 0x040fe2000fffe0ff */
[----:B------:R-:W-:Y:S01]  /*0500*/  IMAD R40, R40, UR6, R11 ;  /* 0x0000000628287c24 */ /* 0x000fe2000f8e020b */
[----:B------:R-:W-:-:S02]  /*0510*/  ISETP.GE.AND P1, PT, R44, UR9, PT ;  /* 0x000000092c007c0c */ /* 0x000fc4000bf26270 */
[----:B------:R-:W-:Y:S02]  /*0520*/  MOV R2, 0x400 ;  /* 0x0000040000027802 */ /* 0x000fe40000000f00 */
[----:B------:R-:W-:Y:S02]  /*0530*/  ISETP.GE.OR P1, PT, R45, UR14, P1 ;  /* 0x0000000e2d007c0c */ /* 0x000fe40008f26670 */
[----:B------:R-:W-:Y:S02]  /*0540*/  LEA R48, R13, R2, 0x18 ;  /* 0x000000020d307211 */ /* 0x000fe400078ec0ff */
[----:B------:R-:W-:Y:S01]  /*0550*/  SEL R8, R9, R8, !P2 ;  /* 0x0000000809087207 */ /* 0x000fe20005000000 */
[----:B------:R-:W3:Y:S01]  /*0560*/  @!P0 LDC.64 R6, c[0x0][0x390] ;  /* 0x0000e400ff068b82 */ /* 0x000ee20000000a00 */
[----:B------:R-:W-:Y:S01]  /*0570*/  @!P0 IMAD R13, R49, UR14, R46 ;  /* 0x0000000e310d8c24 */ /* 0x000fe2000f8e022e */
[----:B------:R-:W-:Y:S01]  /*0580*/  IADD3 R10, PT, PT, R45, 0x20, RZ ;  /* 0x000000202d0a7810 */ /* 0x000fe20007ffe0ff */
[--C-:B------:R-:W-:Y:S01]  /*0590*/  IMAD R47, R3, 0x240, R48.reuse ;  /* 0x00000240032f7824 */ /* 0x100fe200078e0230 */
[----:B------:R-:W-:Y:S01]  /*05a0*/  SHF.L.U32 R8, R8, 0x2, RZ ;  /* 0x0000000208087819 */ /* 0x000fe200000006ff */
[----:B------:R-:W-:-:S02]  /*05b0*/  @!P0 IMAD R11, R41, 0x4, R48 ;  /* 0x00000004290b8824 */ /* 0x000fc400078e0230 */
[----:B------:R-:W-:Y:S01]  /*05c0*/  @P0 IMAD R2, R41, 0x4, R48 ;  /* 0x0000000429020824 */ /* 0x000fe200078e0230 */
[----:B------:R-:W4:Y:S01]  /*05d0*/  @!P1 LDC.64 R4, c[0x0][0x398] ;  /* 0x0000e600ff049b82 */ /* 0x000f220000000a00 */
[----:B------:R-:W-:Y:S02]  /*05e0*/  @!P1 IMAD R9, R45, UR9, R44 ;  /* 0x000000092d099c24 */ /* 0x000fe4000f8e022c */
[----:B------:R-:W-:Y:S02]  /*05f0*/  IMAD R24, R24, 0x200, R47 ;  /* 0x0000020018187824 */ /* 0x000fe400078e022f */
[----:B------:R-:W-:Y:S01]  /*0600*/  IMAD R12, R15, 0x4, -R8 ;  /* 0x000000040f0c7824 */ /* 0x000fe200078e0a08 */
[----:B------:R-:W-:Y:S01]  /*0610*/  SHF.R.U32.HI R8, RZ, 0x2, R42 ;  /* 0x00000002ff087819 */ /* 0x000fe2000001162a */
[----:B------:R-:W-:Y:S01]  /*0620*/  VIADD R24, R24, 0x400 ;  /* 0x0000040018187836 */ /* 0x000fe20000000000 */
[----:B------:R-:W-:-:S03]  /*0630*/  LOP3.LUT R42, R42, 0x60, RZ, 0xc0, !PT ;  /* 0x000000602a2a7812 */ /* 0x000fc600078ec0ff */
[--C-:B------:R-:W-:Y:S01]  /*0640*/  IMAD R36, R3, 0x240, R24.reuse ;  /* 0x0000024003247824 */ /* 0x100fe200078e0218 */
[----:B------:R-:W-:Y:S01]  /*0650*/  MOV R3, R47 ;  /* 0x0000002f00037202 */ /* 0x000fe20000000f00 */
[----:B------:R-:W-:Y:S02]  /*0660*/  IMAD.MOV.U32 R37, RZ, RZ, R24 ;  /* 0x000000ffff257224 */ /* 0x000fe400078e0018 */
[----:B---3--:R-:W-:Y:S01]  /*0670*/  @!P0 IMAD.WIDE.U32 R6, R13, 0x4, R6 ;  /* 0x000000040d068825 */ /* 0x008fe200078e0006 */
[----:B------:R-:W-:-:S04]  /*0680*/  MOV R25, R36 ;  /* 0x0000002400197202 */ /* 0x000fc80000000f00 */
[----:B------:R-:W-:Y:S01]  /*0690*/  @!PT LDS RZ, [RZ] ;  /* 0x00000000fffff984 */ /* 0x000fe20000000800 */
[----:B------:R-:W-:Y:S01]  /*06a0*/  @!PT LDS RZ, [RZ] ;  /* 0x00000000fffff984 */ /* 0x000fe20000000800 */
[----:B------:R-:W-:Y:S01]  /*06b0*/  @!PT LDS RZ, [RZ] ;  /* 0x00000000fffff984 */ /* 0x000fe20000000800 */
[----:B------:R3:W-:Y:S01]  /*06c0*/  @!P0 LDGSTS.E.BYPASS.128 [R11], desc[UR12][R6.64] ;  /* 0x00000000060b8fae */ /* 0x0007e2000b98180c */
[----:B----4-:R-:W-:Y:S01]  /*06d0*/  @!P1 IMAD.WIDE R4, R9, 0x4, R4 ;  /* 0x0000000409049825 */ /* 0x010fe200078e0204 */
[----:B------:R-:W-:Y:S02]  /*06e0*/  LEA R9, R40, R47, 0x2 ;  /* 0x0000002f28097211 */ /* 0x000fe400078e10ff */
[----:B------:R4:W-:Y:S04]  /*06f0*/  @P0 STS.128 [R2], RZ ;  /* 0x000000ff02000388 */ /* 0x0009e80000000c00 */
[----:B------:R-:W-:Y:S01]  /*0700*/  @!PT LDS RZ, [RZ] ;  /* 0x00000000fffff984 */ /* 0x000fe20000000800 */
[----:B------:R-:W-:Y:S01]  /*0710*/  @!PT LDS RZ, [RZ] ;  /* 0x00000000fffff984 */ /* 0x000fe20000000800 */
[----:B------:R-:W-:Y:S01]  /*0720*/  @!PT LDS RZ, [RZ] ;  /* 0x00000000fffff984 */ /* 0x000fe20000000800 */
[----:B------:R5:W-:Y:S01]  /*0730*/  @!P1 LDGSTS.E.BYPASS.128 [R9], desc[UR12][R4.64] ;  /* 0x0000000004099fae */ /* 0x000be2000b98180c */
[----:B---3--:R-:W-:-:S03]  /*0740*/  IMAD R11, R12, UR11, RZ ;  /* 0x0000000b0c0b7c24 */ /* 0x008fc6000f8e02ff */
[----:B------:R3:W-:Y:S01]  /*0750*/  @P1 STS.128 [R9], RZ ;  /* 0x000000ff09001388 */ /* 0x0007e20000000c00 */
[----:B------:R-:W-:Y:S02]  /*0760*/  LOP3.LUT R7, R8, 0x7, RZ, 0xc0, !PT ;  /* 0x0000000708077812 */ /* 0x000fe400078ec0ff */
[----:B------:R-:W-:Y:S01]  /*0770*/  CS2R R12, SRZ ;  /* 0x00000000000c7805 */ /* 0x000fe2000001ff00 */
[----:B------:R-:W-:Y:S01]  /*0780*/  IMAD R10, R10, UR9, R11 ;  /* 0x000000090a0a7c24 */ /* 0x000fe2000f8e020b */
[----:B------:R-:W0:Y:S01]  /*0790*/  LDGDEPBAR ;  /* 0x00000000000079af */ /* 0x000e220000000000 */
[----:B----4-:R-:W-:Y:S01]  /*07a0*/  IMAD.MOV.U32 R2, RZ, RZ, R48 ;  /* 0x000000ffff027224 */ /* 0x010fe200078e0030 */
[----:B------:R-:W4:Y:S01]  /*07b0*/  LDCU UR9, c[0x0][0x384] ;  /* 0x00007080ff0977ac */ /* 0x000f220008000800 */
[----:B------:R-:W-:Y:S02]  /*07c0*/  IMAD R29, R7, 0x24, R28 ;  /* 0x00000024071d7824 */ /* 0x000fe400078e021c */
[----:B-----5:R-:W-:Y:S01]  /*07d0*/  IMAD R5, R49, UR14, R14 ;  /* 0x0000000e31057c24 */ /* 0x020fe2000f8e020e */
[----:B------:R-:W-:Y:S01]  /*07e0*/  CS2R R14, SRZ ;  /* 0x00000000000e7805 */ /* 0x000fe2000001ff00 */
[----:B------:R-:W-:Y:S01]  /*07f0*/  IMAD R28, R28, UR6, R7 ;  /* 0x000000061c1c7c24 */ /* 0x000fe2000f8e0207 */
[----:B------:R-:W-:Y:S01]  /*0800*/  CS2R R6, SRZ ;  /* 0x0000000000067805 */ /* 0x000fe2000001ff00 */
[----:B------:R-:W-:Y:S01]  /*0810*/  IMAD.IADD R26, R26, 0x1, R5 ;  /* 0x000000011a1a7824 */ /* 0x000fe200078e0205 */
[----:B------:R-:W-:Y:S01]  /*0820*/  CS2R R4, SRZ ;  /* 0x0000000000047805 */ /* 0x000fe2000001ff00 */
[----:B------:R-:W-:Y:S01]  /*0830*/  IMAD.IADD R27, R27, 0x1, R10 ;  /* 0x000000011b1b7824 */ /* 0x000fe200078e020a */
[----:B------:R-:W-:Y:S01]  /*0840*/  UMOV UR6, 0x20 ;  /* 0x0000002000067882 */ /* 0x000fe20000000000 */
[----:B------:R-:W-:-:S04]  /*0850*/  DEPBAR.LE SB0, 0x0 ;  /* 0x000080000000791a */ /* 0x000fc80000000000 */
[----:B-123--:R-:W-:Y:S06]  /*0860*/  BAR.SYNC.DEFER_BLOCKING 0x0 ;  /* 0x0000000000007b1d */ /* 0x00efec0000010000 */
.L_x_7:
[----:B------:R-:W-:Y:S01]  /*0870*/  VIADD R46, R46, 0x20 ;  /* 0x000000202e2e7836 */ /* 0x000fe20000000000 */
[----:B----4-:R-:W-:Y:S01]  /*0880*/  ISETP.GE.AND P1, PT, R44, UR9, PT ;  /* 0x000000092c007c0c */ /* 0x010fe2000bf26270 */
[----:B------:R-:W-:Y:S01]  /*0890*/  VIADD R45, R45, 0x20 ;  /* 0x000000202d2d7836 */ /* 0x000fe20000000000 */
[----:B------:R-:W-:Y:S01]  /*08a0*/  LEA R51, R42, R3, 0x2 ;  /* 0x000000032a337211 */ /* 0x000fe200078e10ff */
[----:B------:R-:W-:Y:S01]  /*08b0*/  IMAD R50, R43, 0x90, R2 ;  /* 0x000000902b327824 */ /* 0x000fe200078e0202 */
[----:B------:R-:W-:Y:S01]  /*08c0*/  ISETP.GE.AND P0, PT, R46, UR7, PT ;  /* 0x000000072e007c0c */ /* 0x000fe2000bf06270 */
[----:B------:R-:W-:Y:S01]  /*08d0*/  IMAD R16, R41, 0x4, R24 ;  /* 0x0000000429107824 */ /* 0x000fe200078e0218 */
[----:B------:R-:W-:Y:S01]  /*08e0*/  ISETP.GE.OR P1, PT, R45, UR7, P1 ;  /* 0x000000072d007c0c */ /* 0x000fe20008f26670 */
[----:B------:R-:W-:Y:S01]  /*08f0*/  IMAD R51, R28, 0x4, R51 ;  /* 0x000000041c337824 */ /* 0x000fe200078e0233 */
[----:B------:R-:W-:Y:S01]  /*0900*/  ISETP.GE.OR P0, PT, R49, UR8, P0 ;  /* 0x0000000831007c0c */ /* 0x000fe20008706670 */
[----:B------:R-:W-:Y:S01]  /*0910*/  IMAD R53, R40, 0x4, R25 ;  /* 0x0000000428357824 */ /* 0x000fe200078e0219 */
[----:B------:R-:W-:Y:S01]  /*0920*/  IADD3 R26, PT, PT, R26, 0x20, RZ ;  /* 0x000000201a1a7810 */ /* 0x000fe20007ffe0ff */
[----:B------:R-:W-:Y:S01]  /*0930*/  IMAD R50, R29, 0x4, R50 ;  /* 0x000000041d327824 */ /* 0x000fe200078e0232 */
[----:B------:R-:W-:Y:S01]  /*0940*/  MOV R52, UR11 ;  /* 0x0000000b00347c02 */ /* 0x000fe20008000f00 */
[----:B------:R-:W-:-:S03]  /*0950*/  UIADD3 UR6, UPT, UPT, UR6, 0x20, URZ ;  /* 0x0000002006067890 */ /* 0x000fc6000fffe0ff */
[----:B------:R-:W-:Y:S01]  /*0960*/  LEA R52, R52, R51, 0x6 ;  /* 0x0000003334347211 */ /* 0x000fe200078e30ff */
[----:B------:R-:W-:Y:S02]  /*0970*/  UISETP.NE.AND UP0, UPT, UR6, 0x600, UPT ;  /* 0x000006000600788c */ /* 0x000fe4000bf05270 */
[----:B------:R-:W1:Y:S01]  /*0980*/  @!P1 LDC.64 R38, c[0x0][0x398] ;  /* 0x0000e600ff269b82 */ /* 0x000e620000000a00 */
[----:B------:R-:W-:Y:S01]  /*0990*/  @!P1 LEA R17, R40, R36, 0x2 ;  /* 0x0000002428119211 */ /* 0x000fe200078e10ff */
[----:B------:R-:W-:-:S06]  /*09a0*/  @!P0 IMAD R11, R41, 0x4, R37 ;  /* 0x00000004290b8824 */ /* 0x000fcc00078e0225 */
[----:B------:R-:W2:Y:S01]  /*09b0*/  @!P0 LDC.64 R8, c[0x0][0x390] ;  /* 0x0000e400ff088b82 */ /* 0x000ea20000000a00 */
[----:B-1----:R-:W-:-:S04]  /*09c0*/  @!P1 IMAD.WIDE R38, R27, 0x4, R38 ;  /* 0x000000041b269825 */ /* 0x002fc800078e0226 */
[----:B--2---:R-:W-:-:S05]  /*09d0*/  @!P0 IMAD.WIDE.U32 R8, R26, 0x4, R8 ;  /* 0x000000041a088825 */ /* 0x004fca00078e0008 */
[----:B------:R-:W-:Y:S01]  /*09e0*/  @!PT LDS RZ, [RZ] ;  /* 0x00000000fffff984 */ /* 0x000fe20000000800 */
[----:B------:R-:W-:Y:S01]  /*09f0*/  @!PT LDS RZ, [RZ] ;  /* 0x00000000fffff984 */ /* 0x000fe20000000800 */
[----:B------:R-:W-:Y:S01]  /*0a00*/  @!PT LDS RZ, [RZ] ;  /* 0x00000000fffff984 */ /* 0x000fe20000000800 */
[----:B------:R-:W-:Y:S04]  /*0a10*/  @!P0 LDGSTS.E.BYPASS.128 [R11], desc[UR12][R8.64] ;  /* 0x00000000080b8fae */ /* 0x000fe8000b98180c */
[----:B------:R-:W-:Y:S04]  /*0a20*/  @P0 STS.128 [R16], RZ ;  /* 0x000000ff10000388 */ /* 0x000fe80000000c00 */
[----:B------:R-:W-:Y:S01]  /*0a30*/  @!PT LDS RZ, [RZ] ;  /* 0x00000000fffff984 */ /* 0x000fe20000000800 */
[----:B------:R-:W-:Y:S01]  /*0a40*/  @!PT LDS RZ, [RZ] ;  /* 0x00000000fffff984 */ /* 0x000fe20000000800 */
[----:B------:R-:W-:Y:S01]  /*0a50*/  @!PT LDS RZ, [RZ] ;  /* 0x00000000fffff984 */ /* 0x000fe20000000800 */
[----:B------:R1:W-:Y:S04]  /*0a60*/  @!P1 LDGSTS.E.BYPASS.128 [R17], desc[UR12][R38.64] ;  /* 0x0000000026119fae */ /* 0x0003e8000b98180c */
[----:B------:R-:W-:Y:S04]  /*0a70*/  @P1 STS.128 [R53], RZ ;  /* 0x000000ff35001388 */ /* 0x000fe80000000c00 */
[----:B------:R-:W-:Y:S04]  /*0a80*/  LDS R18, [R51] ;  /* 0x0000000033127984 */ /* 0x000fe80000000800 */
[----:B------:R-:W-:Y:S01]  /*0a90*/  LDS R19, [R52+0x80] ;  /* 0x0000800034137984 */ /* 0x000fe20000000800 */
[----:B-1----:R-:W-:-:S02]  /*0aa0*/  MOV R38, UR11 ;  /* 0x0000000b00267c02 */ /* 0x002fc40008000f00 */
[----:B------:R-:W-:Y:S01]  /*0ab0*/  MOV R39, UR11 ;  /* 0x0000000b00277c02 */ /* 0x000fe20008000f00 */
[----:B------:R-:W-:Y:S02]  /*0ac0*/  LDS R11, [R50+0x490] ;  /* 0x00049000320b7984 */ /* 0x000fe40000000800 */
[----:B------:R-:W-:Y:S02]  /*0ad0*/  IMAD R38, R38, 0x80, R51 ;  /* 0x0000008026267824 */ /* 0x000fe400078e0233 */
[----:B------:R-:W-:Y:S02]  /*0ae0*/  LDS R10, [R50+0x10] ;  /* 0x00001000320a7984 */ /* 0x000fe40000000800 */
[----:B------:R-:W-:Y:S02]  /*0af0*/  IMAD R39, R39, 0x40, R38 ;  /* 0x0000004027277824 */ /* 0x000fe400078e0226 */
[----:B------:R-:W-:Y:S04]  /*0b00*/  LDS R9, [R50+0x480] ;  /* 0x0004800032097984 */ /* 0x000fe80000000800 */
[----:B------:R-:W1:Y:S04]  /*0b10*/  LDS R8, [R50] ;  /* 0x0000000032087984 */ /* 0x000e680000000800 */
[----:B------:R-:W-:Y:S04]  /*0b20*/  LDS R30, [R51+0x20] ;  /* 0x00002000331e7984 */ /* 0x000fe80000000800 */
[----:B------:R-:W2:Y:S04]  /*0b30*/  LDS R31, [R52+0xa0] ;  /* 0x0000a000341f7984 */ /* 0x000ea80000000800 */
[----:B------:R-:W-:Y:S04]  /*0b40*/  LDS R16, [R51+0x40] ;  /* 0x0000400033107984 */ /* 0x000fe80000000800 */
[----:B------:R-:W3:Y:S04]  /*0b50*/  LDS R17, [R52+0xc0] ;  /* 0x0000c00034117984 */ /* 0x000ee80000000800 */
[----:B------:R-:W0:Y:S01]  /*0b60*/  LDGDEPBAR ;  /* 0x00000000000079af */ /* 0x000e220000000000 */
[C---:B-1----:R-:W-:Y:S03]  /*0b70*/  HMMA.1688.F32.TF32 R12, R8.reuse, R18, R12 ;  /* 0x00000012080c723c */ /* 0x042fe6000008100c */
[----:B------:R1:W-:Y:S04]  /*0b80*/  LDS R19, [R52+0xe0] ;  /* 0x0000e00034137984 */ /* 0x0003e80000000800 */
[----:B------:R4:W5:Y:S01]  /*0b90*/  LDS R18, [R51+0x60] ;  /* 0x0000600033127984 */ /* 0x0009620000000800 */
[----:B--2---:R-:W-:Y:S03]  /*0ba0*/  HMMA.1688.F32.TF32 R4, R8, R30, R4 ;  /* 0x0000001e0804723c */ /* 0x004fe60000081004 */
[----:B------:R-:W-:Y:S01]  /*0bb0*/  LDS R30, [R38+0x120] ;  /* 0x00012000261e7984 */ /* 0x000fe20000000800 */
[----:B-1----:R-:W-:-:S03]  /*0bc0*/  MOV R52, UR11 ;  /* 0x0000000b00347c02 */ /* 0x002fc60008000f00 */
[----:B------:R-:W-:Y:S01]  /*0bd0*/  LDS R31, [R39+0x1a0] ;  /* 0x0001a000271f7984 */ /* 0x000fe20000000800 */
[----:B----4-:R-:W-:Y:S01]  /*0be0*/  MOV R51, UR11 ;  /* 0x0000000b00337c02 */ /* 0x010fe20008000f00 */
[C---:B---3--:R-:W-:Y:S02]  /*0bf0*/  HMMA.1688.F32.TF32 R32, R8.reuse, R16, R32 ;  /* 0x000000100820723c */ /* 0x048fe40000081020 */
[----:B------:R-:W-:Y:S02]  /*0c00*/  LDS R17, [R50+0x4a0] ;  /* 0x0004a00032117984 */ /* 0x000fe40000000800 */
[----:B------:R-:W-:Y:S02]  /*0c10*/  IMAD R51, R51, 0x80, R38 ;  /* 0x0000008033337824 */ /* 0x000fe400078e0226 */
[----:B------:R-:W-:Y:S02]  /*0c20*/  LDS R16, [R50+0x20] ;  /* 0x0000200032107984 */ /* 0x000fe40000000800 */
[--C-:B------:R-:W-:Y:S01]  /*0c30*/  IMAD R52, R52, 0x40, R51.reuse ;  /* 0x0000004034347824 */ /* 0x100fe200078e0233 */
[----:B-----5:R-:W-:Y:S01]  /*0c40*/  HMMA.1688.F32.TF32 R8, R8, R18, R20 ;  /* 0x000000120808723c */ /* 0x020fe20000081014 */
[----:B------:R-:W-:Y:S04]  /*0c50*/  LDS R22, [R38+0x100] ;  /* 0x0001000026167984 */ /* 0x000fe80000000800 */
[----:B------:R-:W-:Y:S04]  /*0c60*/  LDS R23, [R39+0x180] ;  /* 0x0001800027177984 */ /* 0x000fe80000000800 */
[----:B------:R-:W-:Y:S04]  /*0c70*/  LDS R19, [R50+0x4b0] ;  /* 0x0004b00032137984 */ /* 0x000fe80000000800 */
[----:B------:R-:W1:Y:S04]  /*0c80*/  LDS R18, [R50+0x30] ;  /* 0x0000300032127984 */ /* 0x000e680000000800 */
[----:B------:R-:W-:Y:S04]  /*0c90*/  LDS R20, [R38+0x140] ;  /* 0x0001400026147984 */ /* 0x000fe80000000800 */
[----:B------:R-:W2:Y:S01]  /*0ca0*/  LDS R21, [R39+0x1c0] ;  /* 0x0001c00027157984 */ /* 0x000ea20000000800 */
[C---:B-1----:R-:W-:Y:S03]  /*0cb0*/  HMMA.1688.F32.TF32 R12, R16.reuse, R22, R12 ;  /* 0x00000016100c723c */ /* 0x042fe6000008100c */
[----:B------:R-:W-:Y:S04]  /*0cc0*/  LDS R23, [R39+0x1e0] ;  /* 0x0001e00027177984 */ /* 0x000fe80000000800 */
[----:B------:R-:W1:Y:S01]  /*0cd0*/  LDS R22, [R38+0x160] ;  /* 0x0001600026167984 */ /* 0x000e620000000800 */
[C---:B------:R-:W-:Y:S03]  /*0ce0*/  HMMA.1688.F32.TF32 R4, R16.reuse, R30, R4 ;  /* 0x0000001e1004723c */ /* 0x040fe60000081004 */
[----:B------:R-:W-:Y:S04]  /*0cf0*/  LDS R30, [R51+0x220] ;  /* 0x00022000331e7984 */ /* 0x000fe80000000800 */
[----:B------:R-:W-:Y:S01]  /*0d00*/  LDS R31, [R52+0x2a0] ;  /* 0x0002a000341f7984 */ /* 0x000fe20000000800 */
[C---:B--2---:R-:W-:Y:S03]  /*0d10*/  HMMA.1688.F32.TF32 R32, R16.reuse, R20, R32 ;  /* 0x000000141020723c */ /* 0x044fe60000081020 */
[----:B------:R-:W-:Y:S04]  /*0d20*/  LDS R20, [R51+0x240] ;  /* 0x0002400033147984 */ /* 0x000fe80000000800 */
[----:B------:R-:W-:Y:S01]  /*0d30*/  LDS R21, [R52+0x2c0] ;  /* 0x0002c00034157984 */ /* 0x000fe20000000800 */
[----:B-1----:R-:W-:Y:S03]  /*0d40*/  HMMA.1688.F32.TF32 R8, R16, R22, R8 ;  /* 0x000000161008723c */ /* 0x002fe60000081008 */
[----:B------:R-:W-:Y:S04]  /*0d50*/  LDS R22, [R51+0x200] ;  /* 0x0002000033167984 */ /* 0x000fe80000000800 */
[----:B------:R-:W-:Y:S04]  /*0d60*/  LDS R23, [R52+0x280] ;  /* 0x0002800034177984 */ /* 0x000fe80000000800 */
[----:B------:R-:W-:Y:S04]  /*0d70*/  LDS R19, [R50+0x4d0] ;  /* 0x0004d00032137984 */ /* 0x000fe80000000800 */
[----:B------:R-:W-:Y:S04]  /*0d80*/  LDS R18, [R50+0x50] ;  /* 0x0000500032127984 */ /* 0x000fe80000000800 */
[----:B------:R-:W-:Y:S04]  /*0d90*/  LDS R17, [R50+0x4c0] ;  /* 0x0004c00032117984 */ /* 0x000fe80000000800 */
[----:B------:R-:W1:Y:S02]  /*0da0*/  LDS R16, [R50+0x40] ;  /* 0x0000400032107984 */ /* 0x000e640000000800 */
[C---:B-1----:R-:W-:Y:S02]  /*0db0*/  HMMA.1688.F32.TF32 R12, R16.reuse, R22, R12 ;  /* 0x00000016100c723c */ /* 0x042fe4000008100c */
[----:B------:R-:W-:Y:S04]  /*0dc0*/  LDS R23, [R52+0x2e0] ;  /* 0x0002e00034177984 */ /* 0x000fe80000000800 */
[----:B------:R1:W2:Y:S02]  /*0dd0*/  LDS R22, [R51+0x260] ;  /* 0x0002600033167984 */ /* 0x0002a40000000800 */
[----:B------:R-:W-:Y:S01]  /*0de0*/  HMMA.1688.F32.TF32 R32, R16, R20, R32 ;  /* 0x000000141020723c */ /* 0x000fe20000081020 */
[----:B------:R-:W-:Y:S01]  /*0df0*/  MOV R20, UR11 ;  /* 0x0000000b00147c02 */ /* 0x000fe20008000f00 */
[----:B------:R-:W-:Y:S04]  /*0e00*/  LDS R21, [R50+0x4e0] ;  /* 0x0004e00032157984 */ /* 0x000fe80000000800 */
[----:B-1----:R-:W-:-:S02]  /*0e10*/  IMAD R51, R20, 0x80, R51 ;  /* 0x0000008014337824 */ /* 0x002fc400078e0233 */
[C---:B------:R-:W-:Y:S03]  /*0e20*/  HMMA.1688.F32.TF32 R4, R16.reuse, R30, R4 ;  /* 0x0000001e1004723c */ /* 0x040fe60000081004 */
[----:B------:R-:W-:Y:S01]  /*0e30*/  LEA R53, R20, R51, 0x6 ;  /* 0x0000003314357211 */ /* 0x000fe200078e30ff */
[----:B------:R-:W-:Y:S04]  /*0e40*/  LDS R38, [R51+0x300] ;  /* 0x0003000033267984 */ /* 0x000fe80000000800 */
[----:B------:R-:W-:Y:S04]  /*0e50*/  LDS R39, [R53+0x380] ;  /* 0x0003800035277984 */ /* 0x000fe80000000800 */
[----:B------:R-:W-:Y:S04]  /*0e60*/  LDS R30, [R51+0x320] ;  /* 0x00032000331e7984 */ /* 0x000fe80000000800 */
[----:B------:R-:W-:Y:S04]  /*0e70*/  LDS R20, [R50+0x60] ;  /* 0x0000600032147984 */ /* 0x000fe80000000800 */
[----:B------:R-:W-:Y:S01]  /*0e80*/  LDS R31, [R53+0x3a0] ;  /* 0x0003a000351f7984 */ /* 0x000fe20000000800 */
[----:B--2---:R-:W-:Y:S03]  /*0e90*/  HMMA.1688.F32.TF32 R8, R16, R22, R8 ;  /* 0x000000161008723c */ /* 0x004fe60000081008 */
[----:B------:R-:W-:Y:S04]  /*0ea0*/  LDS R23, [R50+0x4f0] ;  /* 0x0004f00032177984 */ /* 0x000fe80000000800 */
[----:B------:R-:W1:Y:S04]  /*0eb0*/  LDS R22, [R50+0x70] ;  /* 0x0000700032167984 */ /* 0x000e680000000800 */
[----:B------:R-:W-:Y:S04]  /*0ec0*/  LDS R18, [R51+0x340] ;  /* 0x0003400033127984 */ /* 0x000fe80000000800 */
[----:B------:R-:W2:Y:S04]  /*0ed0*/  LDS R19, [R53+0x3c0] ;  /* 0x0003c00035137984 */ /* 0x000ea80000000800 */
[----:B------:R-:W-:Y:S04]  /*0ee0*/  LDS R16, [R51+0x360] ;  /* 0x0003600033107984 */ /* 0x000fe80000000800 */
[----:B------:R-:W3:Y:S01]  /*0ef0*/  LDS R17, [R53+0x3e0] ;  /* 0x0003e00035117984 */ /* 0x000ee20000000800 */
[----:B------:R-:W-:-:S04]  /*0f00*/  DEPBAR.LE SB0, 0x0 ;  /* 0x000080000000791a */ /* 0x000fc80000000000 */
[C---:B-1----:R-:W-:Y:S08]  /*0f10*/  HMMA.1688.F32.TF32 R12, R20.reuse, R38, R12 ;  /* 0x00000026140c723c */ /* 0x042ff0000008100c */
[C---:B------:R-:W-:Y:S08]  /*0f20*/  HMMA.1688.F32.TF32 R4, R20.reuse, R30, R4 ;  /* 0x0000001e1404723c */ /* 0x040ff00000081004 */
[----:B--2---:R-:W-:Y:S01]  /*0f30*/  HMMA.1688.F32.TF32 R32, R20, R18, R32 ;  /* 0x000000121420723c */ /* 0x004fe20000081020 */
[----:B------:R-:W-:-:S05]  /*0f40*/  IMAD.U32 R18, RZ, RZ, UR9 ;  /* 0x00000009ff127e24 */ /* 0x000fca000f8e00ff */
[----:B------:R-:W-:Y:S02]  /*0f50*/  LEA R27, R18, R27, 0x5 ;  /* 0x0000001b121b7211 */ /* 0x000fe400078e28ff */
[----:B---3--:R-:W-:Y:S01]  /*0f60*/  HMMA.1688.F32.TF32 R20, R20, R16, R8 ;  /* 0x000000101414723c */ /* 0x008fe20000081008 */
[----:B------:R-:W-:Y:S01]  /*0f70*/  IMAD.MOV.U32 R8, RZ, RZ, R37 ;  /* 0x000000ffff087224 */ /* 0x000fe200078e0025 */
[----:B------:R-:W-:Y:S01]  /*0f80*/  MOV R9, R36 ;  /* 0x0000002400097202 */ /* 0x000fe20000000f00 */
        /* <DEDUP_REMOVED lines=10> */
[----:B------:R-:W-:Y:S06]  /*1030*/  BAR.SYNC.DEFER_BLOCKING 0x0 ;  /* 0x0000000000007b1d */ /* 0x000fec0000010000 */
[----:B------:R-:W-:Y:S05]  /*1040*/  BRA.U UP0, `(.L_x_7) ;  /* 0xfffffff900087547 */ /* 0x000fea000b83ffff */
[----:B------:R-:W-:Y:S01]  /*1050*/  IMAD R3, R42, 0x4, R11 ;  /* 0x000000042a037824 */ /* 0x000fe200078e020b */
[----:B------:R-:W-:Y:S01]  /*1060*/  MOV R40, UR11 ;  /* 0x0000000b00287c02 */ /* 0x000fe20008000f00 */
[----:B------:R-:W-:Y:S01]  /*1070*/  IMAD R48, R43, 0x90, R10 ;  /* 0x000000902b307824 */ /* 0x000fe200078e020a */
[----:B------:R-:W-:Y:S01]  /*1080*/  MOV R16, UR11 ;  /* 0x0000000b00107c02 */ /* 0x000fe20008000f00 */
[----:B------:R-:W-:Y:S01]  /*1090*/  IMAD R17, R28, 0x4, R3 ;  /* 0x000000041c117824 */ /* 0x000fe200078e0203 */
[----:B------:R-:W-:Y:S01]  /*10a0*/  MOV R52, UR11 ;  /* 0x0000000b00347c02 */ /* 0x000fe20008000f00 */
[----:B------:R-:W-:Y:S01]  /*10b0*/  IMAD.U32 R36, RZ, RZ, UR11 ;  /* 0x0000000bff247e24 */ /* 0x000fe2000f8e00ff */
[----:B------:R-:W-:Y:S01]  /*10c0*/  LEA R48, R29, R48, 0x2 ;  /* 0x000000301d307211 */ /* 0x000fe200078e10ff */
[----:B------:R-:W-:Y:S01]  /*10d0*/  IMAD R40, R40, 0x40, R17 ;  /* 0x0000004028287824 */ /* 0x000fe200078e0211 */
[----:B------:R-:W-:Y:S01]  /*10e0*/  LDS R2, [R17] ;  /* 0x0000000011027984 */ /* 0x000fe20000000800 */
[----:B------:R-:W-:Y:S01]  /*10f0*/  LEA R37, R16, R17, 0x7 ;  /* 0x0000001110257211 */ /* 0x000fe200078e38ff */
[----:B------:R-:W-:Y:S01]  /*1100*/  IMAD.U32 R49, RZ, RZ, UR11 ;  /* 0x0000000bff317e24 */ /* 0x000fe2000f8e00ff */
[----:B------:R-:W-:Y:S01]  /*1110*/  MOV R50, UR11 ;  /* 0x0000000b00327c02 */ /* 0x000fe20008000f00 */
[----:B------:R-:W-:Y:S01]  /*1120*/  LDS R11, [R48+0x490] ;  /* 0x00049000300b7984 */ /* 0x000fe20000000800 */
[----:B------:R-:W-:Y:S01]  /*1130*/  IADD3 R42, PT, PT, R42, UR5, RZ ;  /* 0x000000052a2a7c10 */ /* 0x000fe2000fffe0ff */
[----:B------:R-:W-:-:S02]  /*1140*/  IMAD R36, R36, 0x40, R37 ;  /* 0x0000004024247824 */ /* 0x000fc400078e0225 */
[----:B------:R-:W-:Y:S01]  /*1150*/  LDS R10, [R48+0x10] ;  /* 0x00001000300a7984 */ /* 0x000fe20000000800 */
[----:B------:R-:W-:Y:S01]  /*1160*/  IMAD R0, R0, 0x4, R43 ;  /* 0x0000000400007824 */ /* 0x000fe200078e022b */
[----:B------:R-:W-:Y:S02]  /*1170*/  ISETP.GE.AND P0, PT, R42, UR9, PT ;  /* 0x000000092a007c0c */ /* 0x000fe4000bf06270 */
[----:B------:R-:W-:Y:S02]  /*1180*/  LDS R9, [R48+0x480] ;  /* 0x0004800030097984 */ /* 0x000fe40000000800 */
[----:B------:R-:W-:Y:S02]  /*1190*/  ISETP.GE.OR P0, PT, R0, UR8, P0 ;  /* 0x0000000800007c0c */ /* 0x000fe40008706670 */
[----:B------:R-:W-:Y:S04]  /*11a0*/  LDS R8, [R48] ;  /* 0x0000000030087984 */ /* 0x000fe80000000800 */
[----:B------:R-:W1:Y:S04]  /*11b0*/  LDS R3, [R40+0x80] ;  /* 0x0000800028037984 */ /* 0x000e680000000800 */
[----:B------:R-:W-:Y:S04]  /*11c0*/  LDS R38, [R17+0x20] ;  /* 0x0000200011267984 */ /* 0x000fe80000000800 */
[----:B------:R-:W2:Y:S04]  /*11d0*/  LDS R39, [R40+0xa0] ;  /* 0x0000a00028277984 */ /* 0x000ea80000000800 */
[----:B------:R-:W-:Y:S04]  /*11e0*/  LDS R26, [R17+0x40] ;  /* 0x00004000111a7984 */ /* 0x000fe80000000800 */
[----:B------:R-:W-:Y:S04]  /*11f0*/  LDS R24, [R17+0x60] ;  /* 0x0000600011187984 */ /* 0x000fe80000000800 */
[----:B------:R-:W3:Y:S04]  /*1200*/  LDS R27, [R40+0xc0] ;  /* 0x0000c000281b7984 */ /* 0x000ee80000000800 */
[----:B------:R-:W4:Y:S04]  /*1210*/  LDS R25, [R40+0xe0] ;  /* 0x0000e00028197984 */ /* 0x000f280000000800 */
[----:B------:R-:W-:Y:S04]  /*1220*/  LDS R31, [R48+0x4b0] ;  /* 0x0004b000301f7984 */ /* 0x000fe80000000800 */
[----:B------:R-:W-:Y:S04]  /*1230*/  LDS R30, [R48+0x30] ;  /* 0x00003000301e7984 */ /* 0x000fe80000000800 */
[----:B------:R-:W-:Y:S04]  /*1240*/  LDS R29, [R48+0x4a0] ;  /* 0x0004a000301d7984 */ /* 0x000fe80000000800 */
[----:B------:R-:W-:Y:S01]  /*1250*/  LDS R28, [R48+0x20] ;  /* 0x00002000301c7984 */ /* 0x000fe20000000800 */
[C---:B-1----:R-:W-:Y:S03]  /*1260*/  HMMA.1688.F32.TF32 R12, R8.reuse, R2, R12 ;  /* 0x00000002080c723c */ /* 0x042fe6000008100c */
[----:B------:R-:W-:Y:S04]  /*1270*/  LDS R18, [R37+0x100] ;  /* 0x0001000025127984 */ /* 0x000fe80000000800 */
[----:B------:R-:W1:Y:S01]  /*1280*/  LDS R19, [R36+0x180] ;  /* 0x0001800024137984 */ /* 0x000e620000000800 */
[C---:B--2---:R-:W-:Y:S03]  /*1290*/  HMMA.1688.F32.TF32 R4, R8.reuse, R38, R4 ;  /* 0x000000260804723c */ /* 0x044fe60000081004 */
[----:B------:R-:W-:Y:S04]  /*12a0*/  LDS R16, [R37+0x120] ;  /* 0x0001200025107984 */ /* 0x000fe80000000800 */
[----:B------:R-:W2:Y:S04]  /*12b0*/  LDS R17, [R36+0x1a0] ;  /* 0x0001a00024117984 */ /* 0x000ea80000000800 */
[----:B------:R-:W-:Y:S01]  /*12c0*/  LDS R2, [R37+0x140] ;  /* 0x0001400025027984 */ /* 0x000fe20000000800 */
[C---:B---3--:R-:W-:Y:S03]  /*12d0*/  HMMA.1688.F32.TF32 R32, R8.reuse, R26, R32 ;  /* 0x0000001a0820723c */ /* 0x048fe60000081020 */
[----:B------:R-:W3:Y:S04]  /*12e0*/  LDS R3, [R36+0x1c0] ;  /* 0x0001c00024037984 */ /* 0x000ee80000000800 */
[----:B------:R-:W-:Y:S01]  /*12f0*/  LDS R46, [R37+0x160] ;  /* 0x00016000252e7984 */ /* 0x000fe20000000800 */
[----:B----4-:R-:W-:Y:S01]  /*1300*/  HMMA.1688.F32.TF32 R20, R8, R24, R20 ;  /* 0x000000180814723c */ /* 0x010fe20000081014 */
[----:B------:R-:W-:-:S02]  /*1310*/  MOV R8, UR11 ;  /* 0x0000000b00087c02 */ /* 0x000fc40008000f00 */
[----:B------:R-:W4:Y:S03]  /*1320*/  LDS R47, [R36+0x1e0] ;  /* 0x0001e000242f7984 */ /* 0x000f260000000800 */
[----:B------:R-:W-:Y:S01]  /*1330*/  IMAD R51, R8, 0x80, R37 ;  /* 0x0000008008337824 */ /* 0x000fe200078e0225 */
[----:B------:R-:W-:Y:S03]  /*1340*/  LDS R27, [R48+0x4d0] ;  /* 0x0004d000301b7984 */ /* 0x000fe60000000800 */
[----:B------:R-:W-:Y:S01]  /*1350*/  IMAD R52, R52, 0x40, R51 ;  /* 0x0000004034347824 */ /* 0x000fe200078e0233 */
[----:B------:R-:W-:Y:S01]  /*1360*/  LDS R26, [R48+0x50] ;  /* 0x00005000301a7984 */ /* 0x000fe20000000800 */
[----:B------:R-:W-:-:S03]  /*1370*/  LEA R50, R50, R51, 0x7 ;  /* 0x0000003332327211 */ /* 0x000fc600078e38ff */
[----:B------:R-:W-:Y:S02]  /*1380*/  LDS R25, [R48+0x4c0] ;  /* 0x0004c00030197984 */ /* 0x000fe40000000800 */
[----:B------:R-:W-:Y:S02]  /*1390*/  IMAD R49, R49, 0x40, R50 ;  /* 0x0000004031317824 */ /* 0x000fe400078e0232 */
[----:B------:R-:W-:Y:S01]  /*13a0*/  LDS R24, [R48+0x40] ;  /* 0x0000400030187984 */ /* 0x000fe20000000800 */
[C---:B-1----:R-:W-:Y:S03]  /*13b0*/  HMMA.1688.F32.TF32 R12, R28.reuse, R18, R12 ;  /* 0x000000121c0c723c */ /* 0x042fe6000008100c */
[----:B------:R-:W-:Y:S04]  /*13c0*/  LDS R44, [R51+0x200] ;  /* 0x00020000332c7984 */ /* 0x000fe80000000800 */
[----:B------:R-:W-:Y:S01]  /*13d0*/  LDS R40, [R51+0x220] ;  /* 0x0002200033287984 */ /* 0x000fe20000000800 */
[C---:B--2---:R-:W-:Y:S03]  /*13e0*/  HMMA.1688.F32.TF32 R16, R28.reuse, R16, R4 ;  /* 0x000000101c10723c */ /* 0x044fe60000081004 */
[----:B------:R-:W1:Y:S04]  /*13f0*/  LDS R45, [R52+0x280] ;  /* 0x00028000342d7984 */ /* 0x000e680000000800 */
[----:B------:R-:W2:Y:S01]  /*1400*/  LDS R41, [R52+0x2a0] ;  /* 0x0002a00034297984 */ /* 0x000ea20000000800 */
[C---:B---3--:R-:W-:Y:S03]  /*1410*/  HMMA.1688.F32.TF32 R32, R28.reuse, R2, R32 ;  /* 0x000000021c20723c */ /* 0x048fe60000081020 */
[----:B------:R-:W-:Y:S04]  /*1420*/  LDS R10, [R51+0x240] ;  /* 0x00024000330a7984 */ /* 0x000fe80000000800 */
[----:B------:R-:W3:Y:S01]  /*1430*/  LDS R11, [R52+0x2c0] ;  /* 0x0002c000340b7984 */ /* 0x000ee20000000800 */
[----:B----4-:R-:W-:Y:S03]  /*1440*/  HMMA.1688.F32.TF32 R20, R28, R46, R20 ;  /* 0x0000002e1c14723c */ /* 0x010fe60000081014 */
[----:B------:R-:W-:Y:S04]  /*1450*/  LDS R8, [R51+0x260] ;  /* 0x0002600033087984 */ /* 0x000fe80000000800 */
[----:B------:R-:W4:Y:S04]  /*1460*/  LDS R9, [R52+0x2e0] ;  /* 0x0002e00034097984 */ /* 0x000f280000000800 */
[----:B------:R-:W-:Y:S04]  /*1470*/  LDS R39, [R48+0x4f0] ;  /* 0x0004f00030277984 */ /* 0x000fe80000000800 */
        /* <DEDUP_REMOVED lines=8> */
[----:B------:R-:W2:Y:S04]  /*1500*/  LDS R5, [R49+0x3a0] ;  /* 0x0003a00031057984 */ /* 0x000ea80000000800 */
[----:B------:R-:W-:Y:S01]  /*1510*/  LDS R2, [R50+0x340] ;  /* 0x0003400032027984 */ /* 0x000fe20000000800 */
[C---:B---3--:R-:W-:Y:S03]  /*1520*/  HMMA.1688.F32.TF32 R32, R24.reuse, R10, R32 ;  /* 0x0000000a1820723c */ /* 0x048fe60000081020 */
[----:B------:R-:W3:Y:S04]  /*1530*/  LDS R3, [R49+0x3c0] ;  /* 0x0003c00031037984 */ /* 0x000ee80000000800 */
[----:B------:R-:W-:Y:S01]  /*1540*/  LDS R28, [R50+0x360] ;  /* 0x00036000321c7984 */ /* 0x000fe20000000800 */
[----:B----4-:R-:W-:Y:S03]  /*1550*/  HMMA.1688.F32.TF32 R20, R24, R8, R20 ;  /* 0x000000081814723c */ /* 0x010fe60000081014 */
[----:B------:R-:W4:Y:S05]  /*1560*/  LDS R29, [R49+0x3e0] ;  /* 0x0003e000311d7984 */ /* 0x000f2a0000000800 */
[C---:B-1----:R-:W-:Y:S08]  /*1570*/  HMMA.1688.F32.TF32 R12, R36.reuse, R6, R12 ;  /* 0x00000006240c723c */ /* 0x042ff0000008100c */
[C---:B--2---:R-:W-:Y:S08]  /*1580*/  HMMA.1688.F32.TF32 R16, R36.reuse, R4, R16 ;  /* 0x000000042410723c */ /* 0x044ff00000081010 */
[C---:B---3--:R-:W-:Y:S08]  /*1590*/  HMMA.1688.F32.TF32 R32, R36.reuse, R2, R32 ;  /* 0x000000022420723c */ /* 0x048ff00000081020 */
[----:B----4-:R-:W-:Y:S01]  /*15a0*/  HMMA.1688.F32.TF32 R20, R36, R28, R20 ;  /* 0x0000001c2414723c */ /* 0x010fe20000081014 */
[----:B------:R-:W-:-:S04]  /*15b0*/  NOP ;  /* 0x0000000000007918 */ /* 0x000fc80000000000 */
[----:B------:R-:W-:-:S15]  /*15c0*/  @P0 EXIT ;  /* 0x000000000000094d */ /* 0x000fde0003800000 */
[----:B------:R-:W1:Y:S01]  /*15d0*/  S2R R2, SR_TID.Y ;  /* 0x0000000000027919 */ /* 0x000e620000002200 */
[----:B------:R-:W2:Y:S01]  /*15e0*/  LDCU.64 UR6, c[0x0][0x3a0] ;  /* 0x00007400ff0677ac */ /* 0x000ea20008000a00 */
[----:B------:R-:W1:Y:S02]  /*15f0*/  S2R R3, SR_TID.X ;  /* 0x0000000000037919 */ /* 0x000e640000002100 */
[----:B-1----:R-:W-:Y:S01]  /*1600*/  IMAD R4, R2, UR11, R3 ;  /* 0x0000000b02047c24 */ /* 0x002fe2000f8e0203 */
[----:B------:R-:W-:Y:S01]  /*1610*/  SHF.R.S32.HI R2, RZ, 0x1f, R42 ;  /* 0x0000001fff027819 */ /* 0x000fe2000001142a */
[----:B------:R-:W-:-:S03]  /*1620*/  IMAD R3, R0, UR9, RZ ;  /* 0x0000000900037c24 */ /* 0x000fc6000f8e02ff */
[----:B------:R-:W-:Y:S02]  /*1630*/  SHF.R.U32.HI R5, RZ, 0x2, R4 ;  /* 0x00000002ff057819 */ /* 0x000fe40000011604 */
[----:B------:R-:W-:Y:S02]  /*1640*/  LOP3.LUT R0, R4, 0x3, RZ, 0xc0, !PT ;  /* 0x0000000304007812 */ /* 0x000fe400078ec0ff */
[----:B------:R-:W-:Y:S02]  /*1650*/  IADD3 R42, P0, P1, R3, UR4, R42 ;  /* 0x00000004032a7c10 */ /* 0x000fe4000f91e02a */
[----:B------:R-:W-:Y:S02]  /*1660*/  LOP3.LUT R5, R5, 0x7, RZ, 0xc0, !PT ;  /* 0x0000000705057812 */ /* 0x000fe400078ec0ff */
[----:B------:R-:W-:Y:S02]  /*1670*/  SHF.L.U32 R0, R0, 0x1, RZ ;  /* 0x0000000100007819 */ /* 0x000fe400000006ff */
[----:B------:R-:W-:-:S03]  /*1680*/  SHF.R.S32.HI R3, RZ, 0x1f, R3 ;  /* 0x0000001fff037819 */ /* 0x000fc60000011403 */
[----:B------:R-:W-:Y:S01]  /*1690*/  IMAD R5, R5, UR9, R0 ;  /* 0x0000000905057c24 */ /* 0x000fe2000f8e0200 */
[----:B------:R-:W-:Y:S01]  /*16a0*/  IADD3.X R3, PT, PT, R3, R2, RZ, P0, P1 ;  /* 0x0000000203037210 */ /* 0x000fe200007e24ff */
[----:B------:R-:W-:Y:S01]  /*16b0*/  IMAD.U32 R0, RZ, RZ, UR9 ;  /* 0x00000009ff007e24 */ /* 0x000fe2000f8e00ff */
[----:B--2---:R-:W-:-:S04]  /*16c0*/  LEA R2, P0, R42, UR6, 0x2 ;  /* 0x000000062a027c11 */ /* 0x004fc8000f8010ff */
[----:B------:R-:W-:Y:S02]  /*16d0*/  LEA.HI.X R3, R42, UR7, R3, 0x2, P0 ;  /* 0x000000072a037c11 */ /* 0x000fe400080f1403 */
[----:B------:R-:W-:Y:S01]  /*16e0*/  LEA R7, R0, R5, 0x3 ;  /* 0x0000000500077211 */ /* 0x000fe200078e18ff */
[----:B------:R-:W-:-:S04]  /*16f0*/  IMAD.WIDE R4, R5, 0x4, R2 ;  /* 0x0000000405047825 */ /* 0x000fc800078e0202 */
[----:B------:R-:W-:Y:S01]  /*1700*/  IMAD.WIDE R2, R7, 0x4, R2 ;  /* 0x0000000407027825 */ /* 0x000fe200078e0202 */
[----:B------:R-:W-:Y:S04]  /*1710*/  STG.E desc[UR12][R4.64], R12 ;  /* 0x0000000c04007986 */ /* 0x000fe8000c10190c */
        /* <DEDUP_REMOVED lines=14> */
[----:B------:R-:W-:Y:S01]  /*1800*/  STG.E desc[UR12][R2.64+0x64], R23 ;  /* 0x0000641702007986 */ /* 0x000fe2000c10190c */
[----:B------:R-:W-:Y:S05]  /*1810*/  EXIT ;  /* 0x000000000000794d */ /* 0x000fea0003800000 */
.L_x_8:
        /* <DEDUP_REMOVED lines=14> */
.L_x_10:


//--------------------- .nv.shared._ZN13matmul_tensor8reduce_kEiiPfS0_ --------------------------
	.section	.nv.shared._ZN13matmul_tensor8reduce_kEiiPfS0_,"aw",@nobits
	.sectionflags	@""
	.align	16
	.zero		1024


//--------------------- .nv.shared.reserved.0     --------------------------
	.section	.nv.shared.reserved.0,"aw",@nobits
	.weak		__nv_reservedSMEM_offset_0_alias
	.size		__nv_reservedSMEM_offset_0_alias, 0, 64
	.other		__nv_reservedSMEM_offset_0_alias,@"STO_CUDA_RESERVED_SHARED STV_DEFAULT"
__nv_reservedSMEM_offset_0_alias:
	.zero		0
	.zero		64


//--------------------- .nv.shared._ZN13matmul_tensor13matmul_tensorEiiiPKfS1_Pf --------------------------
	.section	.nv.shared._ZN13matmul_tensor13matmul_tensorEiiiPKfS1_Pf,"aw",@nobits
	.sectionflags	@""
	.align	16
	.zero		1024


//--------------------- .nv.constant0._ZN13matmul_tensor8reduce_kEiiPfS0_ --------------------------
	.section	.nv.constant0._ZN13matmul_tensor8reduce_kEiiPfS0_,"a",@progbits
	.sectionflags	@""
	.align	4
.nv.constant0._ZN13matmul_tensor8reduce_kEiiPfS0_:
	.zero		920


//--------------------- .nv.constant0._ZN13matmul_tensor13matmul_tensorEiiiPKfS1_Pf --------------------------
	.section	.nv.constant0._ZN13matmul_tensor13matmul_tensorEiiiPKfS1_Pf,"a",@progbits
	.sectionflags	@""
	.align	4
.nv.constant0._ZN13matmul_tensor13matmul_tensorEiiiPKfS1_Pf:
	.zero		936


//--------------------- SYMBOLS --------------------------

	.type		.nv.reservedSmem.offset0,@object
	.size		.nv.reservedSmem.offset0,0x4
	.type		.nv.reservedSmem.cap,@object
	.size		.nv.reservedSmem.cap,0x4
